	.headerflags	@"EF_CUDA_TEXMODE_UNIFIED EF_CUDA_64BIT_ADDRESS EF_CUDA_ACCELERATORS EF_CUDA_SM90 EF_CUDA_VIRTUAL_SM(EF_CUDA_SM90)"
	.elftype	@"ET_EXEC"


//--------------------- .nv.info                  --------------------------
	.section	.nv.info,"",@"SHT_CUDA_INFO"
	.align	4


	//----- nvinfo : EIATTR_REGCOUNT
	.align		4
        /*0000*/ 	.byte	0x04, 0x2f
        /*0002*/ 	.short	(.L_1 - .L_0)
	.align		4
.L_0:
        /*0004*/ 	.word	index@(triton_mm)
        /*0008*/ 	.word	0x00000048


	//----- nvinfo : EIATTR_MIN_STACK_SIZE
	.align		4
.L_1:
        /*000c*/ 	.byte	0x04, 0x12
        /*000e*/ 	.short	(.L_3 - .L_2)
	.align		4
.L_2:
        /*0010*/ 	.word	index@(triton_mm)
        /*0014*/ 	.word	0x00000000


	//----- nvinfo : EIATTR_FRAME_SIZE
	.align		4
.L_3:
        /*0018*/ 	.byte	0x04, 0x11
        /*001a*/ 	.short	(.L_5 - .L_4)
	.align		4
.L_4:
        /*001c*/ 	.word	index@(triton_mm)
        /*0020*/ 	.word	0x00000000


	//----- nvinfo : EIATTR_MIN_STACK_SIZE
	.align		4
.L_5:
        /*0024*/ 	.byte	0x04, 0x12
        /*0026*/ 	.short	(.L_7 - .L_6)
	.align		4
.L_6:
        /*0028*/ 	.word	index@(triton_mm)
        /*002c*/ 	.word	0x00000000
.L_7:


//--------------------- .nv.info.triton_mm        --------------------------
	.section	.nv.info.triton_mm,"",@"SHT_CUDA_INFO"
	.sectionflags	@""
	.align	4


	//----- nvinfo : EIATTR_CUDA_API_VERSION
	.align		4
        /*0000*/ 	.byte	0x04, 0x37
        /*0002*/ 	.short	(.L_9 - .L_8)
.L_8:
        /*0004*/ 	.word	0x0000007c


	//----- nvinfo : EIATTR_KPARAM_INFO
	.align		4
.L_9:
        /*0008*/ 	.byte	0x04, 0x17
        /*000a*/ 	.short	(.L_11 - .L_10)
.L_10:
        /*000c*/ 	.word	0x00000000
        /*0010*/ 	.short	0x0002
        /*0012*/ 	.short	0x0010
        /*0014*/ 	.byte	0x00, 0xf0, 0x21, 0x00


	//----- nvinfo : EIATTR_KPARAM_INFO
	.align		4
.L_11:
        /*0018*/ 	.byte	0x04, 0x17
        /*001a*/ 	.short	(.L_13 - .L_12)
.L_12:
        /*001c*/ 	.word	0x00000000
        /*0020*/ 	.short	0x0001
        /*0022*/ 	.short	0x0008
        /*0024*/ 	.byte	0x00, 0xf0, 0x21, 0x00


	//----- nvinfo : EIATTR_KPARAM_INFO
	.align		4
.L_13:
        /*0028*/ 	.byte	0x04, 0x17
        /*002a*/ 	.short	(.L_15 - .L_14)
.L_14:
        /*002c*/ 	.word	0x00000000
        /*0030*/ 	.short	0x0000
        /*0032*/ 	.short	0x0000
        /*0034*/ 	.byte	0x00, 0xf0, 0x21, 0x00


	//----- nvinfo : EIATTR_SPARSE_MMA_MASK
	.align		4
.L_15:
        /*0038*/ 	.byte	0x03, 0x50
        /*003a*/ 	.short	0x0000


	//----- nvinfo : EIATTR_MAXREG_COUNT
	.align		4
        /*003c*/ 	.byte	0x03, 0x1b
        /*003e*/ 	.short	0x00ff


	//----- nvinfo : EIATTR_EXIT_INSTR_OFFSETS
	.align		4
        /*0040*/ 	.byte	0x04, 0x1c
        /*0042*/ 	.short	(.L_17 - .L_16)


	//   ....[0]....
.L_16:
        /*0044*/ 	.word	0x00001fd0


	//   ....[1]....
        /*0048*/ 	.word	0x00002000


	//----- nvinfo : EIATTR_MAX_THREADS
	.align		4
.L_17:
        /*004c*/ 	.byte	0x04, 0x05
        /*004e*/ 	.short	(.L_19 - .L_18)
.L_18:
        /*0050*/ 	.word	0x00000040
        /*0054*/ 	.word	0x00000001
        /*0058*/ 	.word	0x00000001


	//----- nvinfo : EIATTR_CBANK_PARAM_SIZE
	.align		4
.L_19:
        /*005c*/ 	.byte	0x03, 0x19
        /*005e*/ 	.short	0x0018


	//----- nvinfo : EIATTR_PARAM_CBANK
	.align		4
        /*0060*/ 	.byte	0x04, 0x0a
        /*0062*/ 	.short	(.L_21 - .L_20)
	.align		4
.L_20:
        /*0064*/ 	.word	index@(.nv.constant0.triton_mm)
        /*0068*/ 	.short	0x0210
        /*006a*/ 	.short	0x0018


	//----- nvinfo : EIATTR_SW_WAR
	.align		4
.L_21:
        /*006c*/ 	.byte	0x04, 0x36
        /*006e*/ 	.short	(.L_23 - .L_22)
.L_22:
        /*0070*/ 	.word	0x00000008
.L_23:


//--------------------- .nv.callgraph             --------------------------
	.section	.nv.callgraph,"",@"SHT_CUDA_CALLGRAPH"
	.align	4
	.sectionentsize	8
	.align		4
        /*0000*/ 	.word	0x00000000
	.align		4
        /*0004*/ 	.word	0xffffffff
	.align		4
        /*0008*/ 	.word	0x00000000
	.align		4
        /*000c*/ 	.word	0xfffffffe
	.align		4
        /*0010*/ 	.word	0x00000000
	.align		4
        /*0014*/ 	.word	0xfffffffd
	.align		4
        /*0018*/ 	.word	0x00000000
	.align		4
        /*001c*/ 	.word	0xfffffffc


//--------------------- .text.triton_mm           --------------------------
	.section	.text.triton_mm,"ax",@progbits
	.sectionflags	@"SHF_BARRIERS=1"
	.align	128
        .global         triton_mm
        .type           triton_mm,@function
        .size           triton_mm,(.L_x_2 - triton_mm)
        .other          triton_mm,@"STO_CUDA_ENTRY STV_DEFAULT"
triton_mm:
.text.triton_mm:
[----:B------:R-:W1:Y:S08]  /*0000*/  LDC R1, c[0x0][0x28] ;  /* 0x00000a00ff017b82 */ /* 0x000e700000000800 */
[----:B------:R-:W2:Y:S01]  /*0010*/  S2UR UR11, SR_CTAID.X ;  /* 0x00000000000b79c3 */ /* 0x000ea20000002500 */
[----:B------:R-:W-:Y:S01]  /*0020*/  UMOV UR12, URZ ;  /* 0x0000003f000c7c82 */ /* 0x000fe20008000000 */
[----:B------:R-:W3:Y:S01]  /*0030*/  S2R R57, SR_TID.X ;  /* 0x0000000000397919 */ /* 0x000ee20000002100 */
[----:B------:R-:W-:Y:S01]  /*0040*/  ULDC.64 UR22, c[0x0][0x208] ;  /* 0x0000820000167ab9 */ /* 0x000fe20000000a00 */
[----:B------:R-:W-:Y:S01]  /*0050*/  UMOV UR10, URZ ;  /* 0x0000003f000a7c82 */ /* 0x000fe20008000000 */
[----:B------:R-:W-:-:S03]  /*0060*/  UMOV UR14, 0xffffff80 ;  /* 0xffffff80000e7882 */ /* 0x000fc60000000000 */
[----:B------:R-:W4:Y:S01]  /*0070*/  S2UR UR16, SR_CgaCtaId ;  /* 0x00000000001079c3 */ /* 0x000f220000008800 */
[----:B--2---:R-:W-:-:S04]  /*0080*/  UIMAD.WIDE UR4, UR11, 0x38e38e39, URZ ;  /* 0x38e38e390b0478a5 */ /* 0x004fc8000f8e023f */
[----:B------:R-:W-:-:S03]  /*0090*/  USHF.R.U32.HI UR20, URZ, 0x1f, UR5 ;  /* 0x0000001f3f147899 */ /* 0x000fc60008011605 */
[----:B------:R-:W-:Y:S01]  /*00a0*/  UMOV UR4, 0xfffffff8 ;  /* 0xfffffff800047882 */ /* 0x000fe20000000000 */
[----:B------:R-:W-:Y:S01]  /*00b0*/  ULEA.HI.SX32 UR20, UR5, UR20, 0x16 ;  /* 0x0000001405147291 */ /* 0x000fe2000f8fb23f */
[----:B---3--:R-:W-:Y:S01]  /*00c0*/  IMAD.SHL.U32 R41, R57, 0x8, RZ ;  /* 0x0000000839297824 */ /* 0x008fe200078e00ff */
[----:B------:R-:W-:Y:S02]  /*00d0*/  SHF.R.U32.HI R59, RZ, 0x2, R57 ;  /* 0x00000002ff3b7819 */ /* 0x000fe40000011639 */
[----:B------:R-:W-:Y:S02]  /*00e0*/  UIMAD UR4, UR20, UR4, 0x1 ;  /* 0x00000001140474a4 */ /* 0x000fe4000f8e0204 */
[----:B------:R-:W-:Y:S02]  /*00f0*/  UIMAD UR5, UR20, -0x1200, UR11 ;  /* 0xffffee00140578a4 */ /* 0x000fe4000f8e020b */
[----:B------:R-:W-:-:S04]  /*0100*/  UISETP.LT.AND UP0, UPT, UR4, 0x8, UPT ;  /* 0x000000080400788c */ /* 0x000fc8000bf01270 */
[----:B------:R-:W-:Y:S01]  /*0110*/  USEL UR18, UR4, 0x8, UP0 ;  /* 0x0000000804127887 */ /* 0x000fe20008000000 */
[----:B------:R-:W-:-:S03]  /*0120*/  IMAD.U32 R2, RZ, RZ, UR5 ;  /* 0x00000005ff027e24 */ /* 0x000fc6000f8e00ff */
[----:B------:R-:W-:Y:S02]  /*0130*/  ULOP3.LUT UR5, UR5, UR18, URZ, 0x3c, !UPT ;  /* 0x0000001205057292 */ /* 0x000fe4000f8e3c3f */
[----:B------:R-:W-:Y:S01]  /*0140*/  IABS R0, UR18 ;  /* 0x0000001200007c13 */ /* 0x000fe20008000000 */
[----:B------:R-:W-:Y:S01]  /*0150*/  ULOP3.LUT UR17, URZ, UR18, URZ, 0x33, !UPT ;  /* 0x000000123f117292 */ /* 0x000fe2000f8e333f */
[----:B------:R-:W-:Y:S02]  /*0160*/  IABS R2, R2 ;  /* 0x0000000200027213 */ /* 0x000fe40000000000 */
[----:B------:R-:W-:Y:S02]  /*0170*/  R2UR UR8, R0 ;  /* 0x00000000000872ca */ /* 0x000fe400000e0000 */
[----:B------:R-:W-:Y:S02]  /*0180*/  R2UR UR4, R2 ;  /* 0x00000000020472ca */ /* 0x000fe400000e0000 */
[----:B------:R-:W-:-:S04]  /*0190*/  SHF.R.U32.HI R2, RZ, 0x4, R57 ;  /* 0x00000004ff027819 */ /* 0x000fc80000011639 */
[----:B------:R-:W-:-:S04]  /*01a0*/  SGXT.U32 R2, R2, 0x1 ;  /* 0x000000010202781a */ /* 0x000fc80000000000 */
[----:B------:R-:W-:Y:S01]  /*01b0*/  LOP3.LUT R60, R2, 0x7, R57, 0x78, !PT ;  /* 0x00000007023c7812 */ /* 0x000fe200078e7839 */
[----:B------:R-:W2:Y:S01]  /*01c0*/  I2F.RP R3, UR8 ;  /* 0x0000000800037d06 */ /* 0x000ea20008209400 */
[C---:B------:R-:W-:Y:S02]  /*01d0*/  LOP3.LUT R38, R2.reuse, 0x2, RZ, 0xfc, !PT ;  /* 0x0000000202267812 */ /* 0x040fe400078efcff */
[----:B------:R-:W-:Y:S01]  /*01e0*/  LOP3.LUT R36, R2, 0x4, RZ, 0xfc, !PT ;  /* 0x0000000402247812 */ /* 0x000fe200078efcff */
[----:B------:R-:W-:Y:S01]  /*01f0*/  IMAD.SHL.U32 R60, R60, 0x8, RZ ;  /* 0x000000083c3c7824 */ /* 0x000fe200078e00ff */
[C---:B------:R-:W-:Y:S02]  /*0200*/  LOP3.LUT R34, R2.reuse, 0x6, RZ, 0xfc, !PT ;  /* 0x0000000602227812 */ /* 0x040fe400078efcff */
[C---:B------:R-:W-:Y:S02]  /*0210*/  LOP3.LUT R32, R2.reuse, 0x8, RZ, 0xfc, !PT ;  /* 0x0000000802207812 */ /* 0x040fe400078efcff */
[----:B------:R-:W-:-:S02]  /*0220*/  LOP3.LUT R30, R2, 0xa, RZ, 0xfc, !PT ;  /* 0x0000000a021e7812 */ /* 0x000fc400078efcff */
[C---:B------:R-:W-:Y:S02]  /*0230*/  LOP3.LUT R28, R2.reuse, 0xc, RZ, 0xfc, !PT ;  /* 0x0000000c021c7812 */ /* 0x040fe400078efcff */
[----:B------:R-:W-:Y:S01]  /*0240*/  LOP3.LUT R2, R2, 0xe, RZ, 0xfc, !PT ;  /* 0x0000000e02027812 */ /* 0x000fe200078efcff */
[----:B--2---:R2:W3:Y:S01]  /*0250*/  MUFU.RCP R4, R3 ;  /* 0x0000000300047308 */ /* 0x0044e20000001000 */
[----:B------:R-:W-:Y:S02]  /*0260*/  LOP3.LUT R38, R38, 0x7, R57, 0x78, !PT ;  /* 0x0000000726267812 */ /* 0x000fe400078e7839 */
[----:B------:R-:W-:Y:S02]  /*0270*/  LOP3.LUT R36, R36, 0x7, R57, 0x78, !PT ;  /* 0x0000000724247812 */ /* 0x000fe400078e7839 */
[----:B------:R-:W-:Y:S01]  /*0280*/  LOP3.LUT R34, R34, 0x7, R57, 0x78, !PT ;  /* 0x0000000722227812 */ /* 0x000fe200078e7839 */
[----:B------:R-:W-:Y:S01]  /*0290*/  IMAD.SHL.U32 R38, R38, 0x8, RZ ;  /* 0x0000000826267824 */ /* 0x000fe200078e00ff */
        /* <DEDUP_REMOVED lines=8> */
[----:B--2---:R-:W-:Y:S01]  /*0320*/  SHF.R.U32.HI R3, RZ, 0x4, R57 ;  /* 0x00000004ff037819 */ /* 0x004fe20000011639 */
[----:B---3--:R-:W-:-:S02]  /*0330*/  VIADD R4, R4, 0xffffffe ;  /* 0x0ffffffe04047836 */ /* 0x008fc40000000000 */
[----:B------:R-:W-:Y:S02]  /*0340*/  IMAD.SHL.U32 R28, R28, 0x8, RZ ;  /* 0x000000081c1c7824 */ /* 0x000fe400078e00ff */
[----:B------:R-:W2:Y:S01]  /*0350*/  F2I.FTZ.U32.TRUNC.NTZ R0, R4 ;  /* 0x0000000400007305 */ /* 0x000ea2000021f000 */
[----:B------:R-:W-:Y:S01]  /*0360*/  IMAD.SHL.U32 R2, R2, 0x8, RZ ;  /* 0x0000000802027824 */ /* 0x000fe200078e00ff */
[----:B--2---:R-:W-:Y:S02]  /*0370*/  R2UR UR13, R0 ;  /* 0x00000000000d72ca */ /* 0x004fe400000e0000 */
[----:B------:R-:W-:Y:S02]  /*0380*/  IABS R0, UR18 ;  /* 0x0000001200007c13 */ /* 0x000fe40008000000 */
[----:B------:R-:W-:-:S03]  /*0390*/  LOP3.LUT R4, R57, 0xf, RZ, 0xc0, !PT ;  /* 0x0000000f39047812 */ /* 0x000fc600078ec0ff */
[----:B------:R-:W-:-:S05]  /*03a0*/  IMAD.MOV R0, RZ, RZ, -R0 ;  /* 0x000000ffff007224 */ /* 0x000fca00078e0a00 */
[----:B------:R-:W-:Y:S01]  /*03b0*/  R2UR UR7, R0 ;  /* 0x00000000000772ca */ /* 0x000fe200000e0000 */
[----:B------:R-:W-:Y:S01]  /*03c0*/  UIADD3 UR6, URZ, -UR13, URZ ;  /* 0x8000000d3f067290 */ /* 0x000fe2000fffe03f */
[----:B------:R-:W-:Y:S02]  /*03d0*/  SGXT.U32 R0, R3, 0x2 ;  /* 0x000000020300781a */ /* 0x000fe40000000000 */
[----:B------:R-:W-:Y:S01]  /*03e0*/  SHF.R.U32.HI R3, RZ, 0x3, R41 ;  /* 0x00000003ff037819 */ /* 0x000fe20000011629 */
[----:B------:R-:W-:Y:S01]  /*03f0*/  UIMAD UR6, UR6, UR8, URZ ;  /* 0x00000008060672a4 */ /* 0x000fe2000f8e023f */
[C---:B------:R-:W-:Y:S01]  /*0400*/  LOP3.LUT R65, R0.reuse, 0xc, RZ, 0xfc, !PT ;  /* 0x0000000c00417812 */ /* 0x040fe200078efcff */
[C---:B------:R-:W-:Y:S01]  /*0410*/  IMAD.SHL.U32 R68, R0.reuse, 0x80, RZ ;  /* 0x0000008000447824 */ /* 0x040fe200078e00ff */
[----:B------:R-:W-:Y:S01]  /*0420*/  SGXT.U32 R3, R3, 0x4 ;  /* 0x000000040303781a */ /* 0x000fe20000000000 */
[----:B------:R-:W-:Y:S01]  /*0430*/  UIMAD.WIDE.U32 UR12, UR13, UR6, UR12 ;  /* 0x000000060d0c72a5 */ /* 0x000fe2000f8e000c */
[C---:B------:R-:W-:Y:S01]  /*0440*/  LOP3.LUT R63, R0.reuse, 0x14, RZ, 0xfc, !PT ;  /* 0x00000014003f7812 */ /* 0x040fe200078efcff */
[----:B------:R-:W-:Y:S01]  /*0450*/  IMAD.SHL.U32 R65, R65, 0x80, RZ ;  /* 0x0000008041417824 */ /* 0x000fe200078e00ff */
[----:B------:R-:W-:-:S02]  /*0460*/  LOP3.LUT R61, R0, 0x1c, RZ, 0xfc, !PT ;  /* 0x0000001c003d7812 */ /* 0x000fc400078efcff */
[----:B------:R-:W-:Y:S01]  /*0470*/  LOP3.LUT R6, R3, 0x4, R0, 0x1e, !PT ;  /* 0x0000000403067812 */ /* 0x000fe200078e1e00 */
[----:B------:R-:W-:Y:S01]  /*0480*/  IMAD.SHL.U32 R63, R63, 0x80, RZ ;  /* 0x000000803f3f7824 */ /* 0x000fe200078e00ff */
[----:B------:R-:W-:Y:S01]  /*0490*/  UMOV UR19, UR13 ;  /* 0x0000000d00137c82 */ /* 0x000fe20008000000 */
[----:B------:R-:W-:Y:S01]  /*04a0*/  LOP3.LUT R67, R0, 0x4, RZ, 0xfc, !PT ;  /* 0x0000000400437812 */ /* 0x000fe200078efcff */
[----:B------:R-:W-:Y:S01]  /*04b0*/  UIMAD.WIDE.U32 UR12, UR19, UR4, URZ ;  /* 0x00000004130c72a5 */ /* 0x000fe2000f8e003f */
[----:B------:R-:W-:Y:S01]  /*04c0*/  LOP3.LUT R5, R3, R0, RZ, 0x3c, !PT ;  /* 0x0000000003057212 */ /* 0x000fe200078e3cff */
[----:B------:R-:W-:Y:S01]  /*04d0*/  IMAD.SHL.U32 R6, R6, 0x8, RZ ;  /* 0x0000000806067824 */ /* 0x000fe200078e00ff */
[C---:B------:R-:W-:Y:S01]  /*04e0*/  LOP3.LUT R66, R0.reuse, 0x8, RZ, 0xfc, !PT ;  /* 0x0000000800427812 */ /* 0x040fe200078efcff */
[----:B------:R-:W-:Y:S01]  /*04f0*/  IMAD.SHL.U32 R61, R61, 0x80, RZ ;  /* 0x000000803d3d7824 */ /* 0x000fe200078e00ff */
[----:B------:R-:W-:Y:S01]  /*0500*/  LOP3.LUT R64, R0, 0x10, RZ, 0xfc, !PT ;  /* 0x0000001000407812 */ /* 0x000fe200078efcff */
[----:B------:R-:W-:Y:S01]  /*0510*/  IMAD.SHL.U32 R67, R67, 0x80, RZ ;  /* 0x0000008043437824 */ /* 0x000fe200078e00ff */
[----:B------:R-:W-:Y:S01]  /*0520*/  UMOV UR9, UR13 ;  /* 0x0000000d00097c82 */ /* 0x000fe20008000000 */
[C---:B------:R-:W-:Y:S01]  /*0530*/  LOP3.LUT R65, R6.reuse, R65, RZ, 0xfc, !PT ;  /* 0x0000004106417212 */ /* 0x040fe200078efcff */
[----:B------:R-:W-:Y:S01]  /*0540*/  UIMAD UR4, UR9, UR7, UR4 ;  /* 0x00000007090472a4 */ /* 0x000fe2000f8e0204 */
[----:B------:R-:W-:Y:S01]  /*0550*/  LOP3.LUT R63, R6, R63, RZ, 0xfc, !PT ;  /* 0x0000003f063f7212 */ /* 0x000fe200078efcff */
[----:B------:R-:W-:Y:S01]  /*0560*/  IMAD.SHL.U32 R66, R66, 0x80, RZ ;  /* 0x0000008042427824 */ /* 0x000fe200078e00ff */
[C---:B------:R-:W-:Y:S01]  /*0570*/  LOP3.LUT R67, R6.reuse, R67, RZ, 0xfc, !PT ;  /* 0x0000004306437212 */ /* 0x040fe200078efcff */
[----:B------:R-:W-:Y:S01]  /*0580*/  UISETP.GT.U32.AND UP0, UPT, UR8, UR4, UPT ;  /* 0x000000040800728c */ /* 0x000fe2000bf04070 */
[----:B------:R-:W-:Y:S01]  /*0590*/  LOP3.LUT R61, R6, R61, RZ, 0xfc, !PT ;  /* 0x0000003d063d7212 */ /* 0x000fe200078efcff */
[----:B------:R-:W-:Y:S01]  /*05a0*/  IMAD.SHL.U32 R5, R5, 0x8, RZ ;  /* 0x0000000805057824 */ /* 0x000fe200078e00ff */
[----:B------:R-:W-:Y:S01]  /*05b0*/  LOP3.LUT R62, R0, 0x18, RZ, 0xfc, !PT ;  /* 0x00000018003e7812 */ /* 0x000fe200078efcff */
[----:B------:R-:W-:Y:S01]  /*05c0*/  IMAD.SHL.U32 R64, R64, 0x80, RZ ;  /* 0x0000008040407824 */ /* 0x000fe200078e00ff */
[----:B------:R-:W-:Y:S01]  /*05d0*/  LOP3.LUT R41, R41, 0x78, RZ, 0xc0, !PT ;  /* 0x0000007829297812 */ /* 0x000fe200078ec0ff */
[----:B------:R-:W-:Y:S01]  /*05e0*/  IMAD.SHL.U32 R67, R67, 0x2, RZ ;  /* 0x0000000243437824 */ /* 0x000fe200078e00ff */
[C---:B------:R-:W-:Y:S01]  /*05f0*/  LOP3.LUT R66, R5.reuse, R66, RZ, 0xfc, !PT ;  /* 0x0000004205427212 */ /* 0x040fe200078efcff */
[----:B------:R-:W-:Y:S01]  /*0600*/  IMAD.SHL.U32 R62, R62, 0x80, RZ ;  /* 0x000000803e3e7824 */ /* 0x000fe200078e00ff */
[----:B------:R-:W-:Y:S01]  /*0610*/  LOP3.LUT R64, R5, R64, RZ, 0xfc, !PT ;  /* 0x0000004005407212 */ /* 0x000fe200078efcff */
[----:B------:R-:W-:Y:S01]  /*0620*/  IMAD.SHL.U32 R65, R65, 0x2, RZ ;  /* 0x0000000241417824 */ /* 0x000fe200078e00ff */
[----:B------:R-:W-:Y:S01]  /*0630*/  @!UP0 UIADD3 UR4, UR4, -UR8, URZ ;  /* 0x8000000804048290 */ /* 0x000fe2000fffe03f */
[C---:B------:R-:W-:Y:S01]  /*0640*/  LOP3.LUT R68, R5.reuse, R68, RZ, 0xfc, !PT ;  /* 0x0000004405447212 */ /* 0x040fe200078efcff */
[----:B------:R-:W-:Y:S01]  /*0650*/  @!UP0 UIADD3 UR9, UR9, 0x1, URZ ;  /* 0x0000000109098890 */ /* 0x000fe2000fffe03f */
[----:B------:R-:W-:Y:S01]  /*0660*/  LOP3.LUT R62, R5, R62, RZ, 0xfc, !PT ;  /* 0x0000003e053e7212 */ /* 0x000fe200078efcff */
[----:B------:R-:W-:Y:S01]  /*0670*/  UISETP.GE.U32.AND UP1, UPT, UR4, UR8, UPT ;  /* 0x000000080400728c */ /* 0x000fe2000bf26070 */
[----:B------:R-:W-:Y:S01]  /*0680*/  IMAD.SHL.U32 R5, R4, 0x80, RZ ;  /* 0x0000008004057824 */ /* 0x000fe200078e00ff */
[----:B------:R-:W-:Y:S01]  /*0690*/  UISETP.GE.AND UP0, UPT, UR5, URZ, UPT ;  /* 0x0000003f0500728c */ /* 0x000fe2000bf06270 */
[----:B------:R-:W-:Y:S01]  /*06a0*/  IMAD.SHL.U32 R68, R68, 0x2, RZ ;  /* 0x0000000244447824 */ /* 0x000fe200078e00ff */
[----:B------:R-:W-:Y:S01]  /*06b0*/  UMOV UR4, 0x400 ;  /* 0x0000040000047882 */ /* 0x000fe20000000000 */
[----:B------:R-:W-:Y:S01]  /*06c0*/  IMAD.SHL.U32 R66, R66, 0x2, RZ ;  /* 0x0000000242427824 */ /* 0x000fe200078e00ff */
[----:B------:R-:W-:Y:S01]  /*06d0*/  LOP3.LUT R60, R60, R5, RZ, 0xfc, !PT ;  /* 0x000000053c3c7212 */ /* 0x000fe200078efcff */
[----:B----4-:R-:W-:Y:S01]  /*06e0*/  UPRMT UR16, UR16, 0x654, UR4 ;  /* 0x0000065410107896 */ /* 0x010fe20008000004 */
[C---:B------:R-:W-:Y:S01]  /*06f0*/  LOP3.LUT R38, R5.reuse, R38, RZ, 0xfc, !PT ;  /* 0x0000002605267212 */ /* 0x040fe200078efcff */
[----:B------:R-:W-:Y:S01]  /*0700*/  IMAD.SHL.U32 R64, R64, 0x2, RZ ;  /* 0x0000000240407824 */ /* 0x000fe200078e00ff */
[C---:B------:R-:W-:Y:S01]  /*0710*/  LOP3.LUT R36, R5.reuse, R36, RZ, 0xfc, !PT ;  /* 0x0000002405247212 */ /* 0x040fe200078efcff */
[----:B------:R-:W-:Y:S01]  /*0720*/  @UP1 UIADD3 UR9, UR9, 0x1, URZ ;  /* 0x0000000109091890 */ /* 0x000fe2000fffe03f */
[C---:B------:R-:W-:Y:S01]  /*0730*/  LOP3.LUT R34, R5.reuse, R34, RZ, 0xfc, !PT ;  /* 0x0000002205227212 */ /* 0x040fe200078efcff */
[----:B------:R-:W-:Y:S01]  /*0740*/  UISETP.NE.AND UP1, UPT, UR18, URZ, UPT ;  /* 0x0000003f1200728c */ /* 0x000fe2000bf25270 */
[C---:B------:R-:W-:Y:S01]  /*0750*/  LOP3.LUT R32, R5.reuse, R32, RZ, 0xfc, !PT ;  /* 0x0000002005207212 */ /* 0x040fe200078efcff */
[----:B------:R-:W-:Y:S01]  /*0760*/  @!UP0 UIADD3 UR9, -UR9, URZ, URZ ;  /* 0x0000003f09098290 */ /* 0x000fe2000fffe13f */
[C---:B------:R-:W-:Y:S01]  /*0770*/  LOP3.LUT R30, R5.reuse, R30, RZ, 0xfc, !PT ;  /* 0x0000001e051e7212 */ /* 0x040fe200078efcff */
[----:B------:R-:W-:Y:S01]  /*0780*/  VIADD R33, R68, UR16 ;  /* 0x0000001044217c36 */ /* 0x000fe20008000000 */
[C---:B------:R-:W-:Y:S01]  /*0790*/  LOP3.LUT R28, R5.reuse, R28, RZ, 0xfc, !PT ;  /* 0x0000001c051c7212 */ /* 0x040fe200078efcff */
[----:B------:R-:W-:Y:S01]  /*07a0*/  USEL UR6, UR17, UR9, !UP1 ;  /* 0x0000000911067287 */ /* 0x000fe2000c800000 */
[----:B------:R-:W-:Y:S01]  /*07b0*/  LOP3.LUT R2, R5, R2, RZ, 0xfc, !PT ;  /* 0x0000000205027212 */ /* 0x000fe200078efcff */
[----:B------:R-:W-:Y:S01]  /*07c0*/  VIADD R31, R67, UR16 ;  /* 0x00000010431f7c36 */ /* 0x000fe20008000000 */
[----:B------:R-:W-:Y:S01]  /*07d0*/  UIADD3 UR15, UR16, 0x4000, URZ ;  /* 0x00004000100f7890 */ /* 0x000fe2000fffe03f */
[----:B------:R-:W-:Y:S01]  /*07e0*/  VIADD R29, R65, UR16 ;  /* 0x00000010411d7c36 */ /* 0x000fe20008000000 */
[----:B------:R-:W-:Y:S01]  /*07f0*/  USHF.L.U32 UR6, UR6, 0x5, URZ ;  /* 0x0000000506067899 */ /* 0x000fe2000800063f */
[----:B------:R-:W-:Y:S01]  /*0800*/  IMAD.SHL.U32 R63, R63, 0x2, RZ ;  /* 0x000000023f3f7824 */ /* 0x000fe200078e00ff */
[----:B------:R-:W-:Y:S01]  /*0810*/  UMOV UR13, 0x3 ;  /* 0x00000003000d7882 */ /* 0x000fe20000000000 */
[----:B------:R-:W-:Y:S01]  /*0820*/  IMAD.SHL.U32 R62, R62, 0x2, RZ ;  /* 0x000000023e3e7824 */ /* 0x000fe200078e00ff */
[----:B------:R-:W-:Y:S01]  /*0830*/  UMOV UR12, URZ ;  /* 0x0000003f000c7c82 */ /* 0x000fe20008000000 */
[----:B------:R-:W-:Y:S01]  /*0840*/  IMAD.SHL.U32 R61, R61, 0x2, RZ ;  /* 0x000000023d3d7824 */ /* 0x000fe200078e00ff */
[----:B------:R-:W-:Y:S01]  /*0850*/  LOP3.LUT R7, R0, UR6, RZ, 0xfc, !PT ;  /* 0x0000000600077c12 */ /* 0x000fe2000f8efcff */
[----:B------:R-:W-:Y:S01]  /*0860*/  IMAD.U32 R17, RZ, RZ, UR6 ;  /* 0x00000006ff117e24 */ /* 0x000fe2000f8e00ff */
[----:B------:R-:W-:Y:S01]  /*0870*/  UMOV UR9, URZ ;  /* 0x0000003f00097c82 */ /* 0x000fe20008000000 */
[----:B------:R-:W-:Y:S01]  /*0880*/  IMAD.U32 R15, RZ, RZ, UR6 ;  /* 0x00000006ff0f7e24 */ /* 0x000fe2000f8e00ff */
[----:B------:R-:W-:Y:S01]  /*0890*/  UMOV UR4, UR16 ;  /* 0x0000001000047c82 */ /* 0x000fe20008000000 */
[----:B------:R-:W-:Y:S01]  /*08a0*/  IMAD.HI R3, R7, 0x38e38e39, RZ ;  /* 0x38e38e3907037827 */ /* 0x000fe200078e02ff */
[----:B------:R-:W-:Y:S01]  /*08b0*/  LOP3.LUT R18, R17, 0x4, R0, 0xfe, !PT ;  /* 0x0000000411127812 */ /* 0x000fe200078efe00 */
[----:B------:R-:W-:Y:S01]  /*08c0*/  UMOV UR5, UR15 ;  /* 0x0000000f00057c82 */ /* 0x000fe20008000000 */
[----:B------:R-:W-:Y:S01]  /*08d0*/  LOP3.LUT R15, R15, 0x8, R0, 0xfe, !PT ;  /* 0x000000080f0f7812 */ /* 0x000fe200078efe00 */
[----:B------:R-:W-:Y:S01]  /*08e0*/  IMAD.U32 R13, RZ, RZ, UR6 ;  /* 0x00000006ff0d7e24 */ /* 0x000fe2000f8e00ff */
[----:B------:R-:W-:Y:S01]  /*08f0*/  SHF.R.U32.HI R6, RZ, 0x1f, R3 ;  /* 0x0000001fff067819 */ /* 0x000fe20000011603 */
[----:B------:R-:W-:-:S02]  /*0900*/  IMAD.U32 R9, RZ, RZ, UR6 ;  /* 0x00000006ff097e24 */ /* 0x000fc4000f8e00ff */
[----:B------:R-:W-:Y:S01]  /*0910*/  IMAD.HI R20, R18, 0x38e38e39, RZ ;  /* 0x38e38e3912147827 */ /* 0x000fe200078e02ff */
[----:B------:R-:W-:Y:S02]  /*0920*/  LEA.HI.SX32 R6, R3, R6, 0x14 ;  /* 0x0000000603067211 */ /* 0x000fe400078fa2ff */
[----:B------:R-:W-:Y:S01]  /*0930*/  LOP3.LUT R16, R13, 0xc, R0, 0xfe, !PT ;  /* 0x0000000c0d107812 */ /* 0x000fe200078efe00 */
[----:B------:R-:W-:Y:S01]  /*0940*/  IMAD.U32 R3, RZ, RZ, UR6 ;  /* 0x00000006ff037e24 */ /* 0x000fe2000f8e00ff */
[----:B------:R-:W-:Y:S01]  /*0950*/  LOP3.LUT R8, R9, 0x18, R0, 0xfe, !PT ;  /* 0x0000001809087812 */ /* 0x000fe200078efe00 */
[----:B------:R-:W-:Y:S01]  /*0960*/  IMAD.U32 R11, RZ, RZ, UR6 ;  /* 0x00000006ff0b7e24 */ /* 0x000fe2000f8e00ff */
[----:B------:R-:W-:Y:S01]  /*0970*/  SHF.R.U32.HI R13, RZ, 0x1f, R20 ;  /* 0x0000001fff0d7819 */ /* 0x000fe20000011614 */
[----:B------:R-:W-:Y:S01]  /*0980*/  IMAD.U32 R5, RZ, RZ, UR6 ;  /* 0x00000006ff057e24 */ /* 0x000fe2000f8e00ff */
[----:B------:R-:W-:Y:S01]  /*0990*/  LOP3.LUT R10, R3, 0x14, R0, 0xfe, !PT ;  /* 0x00000014030a7812 */ /* 0x000fe200078efe00 */
[----:B------:R-:W-:Y:S01]  /*09a0*/  IMAD.HI R3, R15, 0x38e38e39, RZ ;  /* 0x38e38e390f037827 */ /* 0x000fe200078e02ff */
[----:B------:R-:W-:-:S02]  /*09b0*/  LEA.HI.SX32 R13, R20, R13, 0x14 ;  /* 0x0000000d140d7211 */ /* 0x000fc400078fa2ff */
[----:B------:R-:W-:Y:S01]  /*09c0*/  LOP3.LUT R14, R11, 0x10, R0, 0xfe, !PT ;  /* 0x000000100b0e7812 */ /* 0x000fe200078efe00 */
[----:B------:R-:W-:Y:S01]  /*09d0*/  IMAD.HI R20, R8, 0x38e38e39, RZ ;  /* 0x38e38e3908147827 */ /* 0x000fe200078e02ff */
[----:B------:R-:W-:Y:S02]  /*09e0*/  SHF.R.U32.HI R12, RZ, 0x1f, R3 ;  /* 0x0000001fff0c7819 */ /* 0x000fe40000011603 */
[----:B------:R-:W-:Y:S01]  /*09f0*/  LOP3.LUT R5, R5, 0x1c, R0, 0xfe, !PT ;  /* 0x0000001c05057812 */ /* 0x000fe200078efe00 */
[----:B------:R-:W-:Y:S01]  /*0a00*/  IMAD.HI R24, R16, 0x38e38e39, RZ ;  /* 0x38e38e3910187827 */ /* 0x000fe200078e02ff */
[----:B------:R-:W-:Y:S02]  /*0a10*/  LEA.HI.SX32 R12, R3, R12, 0x14 ;  /* 0x0000000c030c7211 */ /* 0x000fe400078fa2ff */
[----:B------:R-:W-:Y:S01]  /*0a20*/  SHF.R.U32.HI R3, RZ, 0x1f, R20 ;  /* 0x0000001fff037819 */ /* 0x000fe20000011614 */
[----:B------:R-:W-:Y:S01]  /*0a30*/  IMAD R18, R13, -0x4800, R18 ;  /* 0xffffb8000d127824 */ /* 0x000fe200078e0212 */
[----:B------:R-:W-:Y:S01]  /*0a40*/  SHF.R.U32.HI R11, RZ, 0x1f, R24 ;  /* 0x0000001fff0b7819 */ /* 0x000fe20000011618 */
[----:B------:R-:W-:Y:S01]  /*0a50*/  IMAD.HI R0, R14, 0x38e38e39, RZ ;  /* 0x38e38e390e007827 */ /* 0x000fe200078e02ff */
[----:B------:R-:W-:-:S02]  /*0a60*/  LEA.HI.SX32 R3, R20, R3, 0x14 ;  /* 0x0000000314037211 */ /* 0x000fc400078fa2ff */
[----:B------:R-:W-:Y:S01]  /*0a70*/  LEA.HI.SX32 R11, R24, R11, 0x14 ;  /* 0x0000000b180b7211 */ /* 0x000fe200078fa2ff */
[----:B------:R-:W-:Y:S01]  /*0a80*/  IMAD R20, R12, -0x4800, R15 ;  /* 0xffffb8000c147824 */ /* 0x000fe200078e020f */
[----:B------:R-:W-:Y:S01]  /*0a90*/  SHF.R.U32.HI R9, RZ, 0x1f, R0 ;  /* 0x0000001fff097819 */ /* 0x000fe20000011600 */
[----:B------:R-:W2:Y:S01]  /*0aa0*/  LDC.64 R12, c[0x0][0x210] ;  /* 0x00008400ff0c7b82 */ /* 0x000ea20000000a00 */
[----:B------:R-:W-:Y:S02]  /*0ab0*/  IMAD.HI R22, R10, 0x38e38e39, RZ ;  /* 0x38e38e390a167827 */ /* 0x000fe400078e02ff */
[----:B------:R-:W-:Y:S02]  /*0ac0*/  LEA.HI.SX32 R9, R0, R9, 0x14 ;  /* 0x0000000900097211 */ /* 0x000fe400078fa2ff */
[----:B------:R-:W-:-:S03]  /*0ad0*/  IMAD.HI R17, R5, 0x38e38e39, RZ ;  /* 0x38e38e3905117827 */ /* 0x000fc600078e02ff */
[----:B------:R-:W3:Y:S01]  /*0ae0*/  LDC.64 R24, c[0x0][0x218] ;  /* 0x00008600ff187b82 */ /* 0x000ee20000000a00 */
[----:B------:R-:W-:Y:S01]  /*0af0*/  IMAD R6, R6, -0x4800, R7 ;  /* 0xffffb80006067824 */ /* 0x000fe200078e0207 */
[----:B------:R-:W-:Y:S01]  /*0b00*/  SHF.R.U32.HI R7, RZ, 0x1f, R22 ;  /* 0x0000001fff077819 */ /* 0x000fe20000011616 */
[----:B------:R-:W-:Y:S01]  /*0b10*/  IMAD R16, R11, -0x4800, R16 ;  /* 0xffffb8000b107824 */ /* 0x000fe200078e0210 */
[----:B------:R-:W-:Y:S01]  /*0b20*/  SHF.R.U32.HI R0, RZ, 0x1f, R17 ;  /* 0x0000001fff007819 */ /* 0x000fe20000011611 */
[----:B------:R-:W-:Y:S01]  /*0b30*/  IMAD R14, R9, -0x4800, R14 ;  /* 0xffffb800090e7824 */ /* 0x000fe200078e020e */
[----:B------:R-:W-:Y:S01]  /*0b40*/  LEA.HI.SX32 R7, R22, R7, 0x14 ;  /* 0x0000000716077211 */ /* 0x000fe200078fa2ff */
[----:B------:R-:W-:Y:S01]  /*0b50*/  IMAD R8, R3, -0x4800, R8 ;  /* 0xffffb80003087824 */ /* 0x000fe200078e0208 */
[----:B------:R-:W-:Y:S01]  /*0b60*/  LEA.HI.SX32 R0, R17, R0, 0x14 ;  /* 0x0000000011007211 */ /* 0x000fe200078fa2ff */
[----:B------:R-:W-:Y:S02]  /*0b70*/  IMAD R47, R6, 0xc00, R41 ;  /* 0x00000c00062f7824 */ /* 0x000fe400078e0229 */
[----:B------:R-:W-:-:S02]  /*0b80*/  IMAD R10, R7, -0x4800, R10 ;  /* 0xffffb800070a7824 */ /* 0x000fc400078e020a */
[----:B------:R-:W-:Y:S02]  /*0b90*/  IMAD R0, R0, -0x4800, R5 ;  /* 0xffffb80000007824 */ /* 0x000fe400078e0205 */
[--C-:B------:R-:W-:Y:S02]  /*0ba0*/  IMAD R7, R18, 0xc00, R41.reuse ;  /* 0x00000c0012077824 */ /* 0x100fe400078e0229 */
[--C-:B------:R-:W-:Y:S01]  /*0bb0*/  IMAD R9, R20, 0xc00, R41.reuse ;  /* 0x00000c0014097824 */ /* 0x100fe200078e0229 */
[----:B------:R-:W-:Y:S01]  /*0bc0*/  LOP3.LUT R20, R57, 0x17, RZ, 0xc0, !PT ;  /* 0x0000001739147812 */ /* 0x000fe200078ec0ff */
[--C-:B------:R-:W-:Y:S02]  /*0bd0*/  IMAD R11, R16, 0xc00, R41.reuse ;  /* 0x00000c00100b7824 */ /* 0x100fe400078e0229 */
[--C-:B------:R-:W-:Y:S01]  /*0be0*/  IMAD R15, R14, 0xc00, R41.reuse ;  /* 0x00000c000e0f7824 */ /* 0x100fe200078e0229 */
[----:B------:R-:W-:Y:S01]  /*0bf0*/  LOP3.LUT R20, R20, 0x8, R59, 0xf8, !PT ;  /* 0x0000000814147812 */ /* 0x000fe200078ef83b */
[----:B------:R-:W-:-:S02]  /*0c00*/  IMAD R17, R10, 0xc00, R41 ;  /* 0x00000c000a117824 */ /* 0x000fc400078e0229 */
[--C-:B------:R-:W-:Y:S02]  /*0c10*/  IMAD R19, R8, 0xc00, R41.reuse ;  /* 0x00000c0008137824 */ /* 0x100fe400078e0229 */
[----:B------:R-:W-:Y:S01]  /*0c20*/  IMAD R3, R0, 0xc00, R41 ;  /* 0x00000c0000037824 */ /* 0x000fe200078e0229 */
[----:B------:R-:W-:Y:S01]  /*0c30*/  SHF.R.U32.HI R0, RZ, 0x3, R57 ;  /* 0x00000003ff007819 */ /* 0x000fe20000011639 */
[----:B--2---:R-:W-:-:S03]  /*0c40*/  IMAD.WIDE.U32 R40, R41, 0x2, R12 ;  /* 0x0000000229287825 */ /* 0x004fc600078e000c */
[----:B------:R-:W-:Y:S01]  /*0c50*/  SGXT.U32 R0, R0, 0x1 ;  /* 0x000000010000781a */ /* 0x000fe20000000000 */
[----:B------:R-:W-:Y:S01]  /*0c60*/  VIADD R5, R66, UR16 ;  /* 0x0000001042057c36 */ /* 0x000fe20008000000 */
[----:B------:R-:W-:Y:S01]  /*0c70*/  @!PT LDS RZ, [RZ] ;  /* 0x00000000fffff984 */ /* 0x000fe20000000800 */
[----:B------:R-:W-:Y:S01]  /*0c80*/  @!PT LDS RZ, [RZ] ;  /* 0x00000000fffff984 */ /* 0x000fe20000000800 */
[----:B------:R-:W-:Y:S01]  /*0c90*/  @!PT LDS RZ, [RZ] ;  /* 0x00000000fffff984 */ /* 0x000fe20000000800 */
[----:B------:R-:W-:Y:S01]  /*0ca0*/  LDGSTS.E.BYPASS.LTC128B.128 [R33], desc[UR22][R40.64] ;  /* 0x0000000028217fae */ /* 0x000fe2000b901d56 */
[--C-:B---3--:R-:W-:Y:S01]  /*0cb0*/  IMAD.WIDE R46, R47, 0x2, R24.reuse ;  /* 0x000000022f2e7825 */ /* 0x108fe200078e0218 */
[----:B------:R-:W-:Y:S02]  /*0cc0*/  LOP3.LUT R58, R0, 0x7, R57, 0x78, !PT ;  /* 0x00000007003a7812 */ /* 0x000fe400078e7839 */
[----:B------:R-:W-:Y:S01]  /*0cd0*/  LDGSTS.E.BYPASS.LTC128B.128 [R31], desc[UR22][R40.64] ;  /* 0x00000000281f7fae */ /* 0x000fe2000b901d56 */
[--C-:B------:R-:W-:Y:S01]  /*0ce0*/  IMAD.WIDE R6, R7, 0x2, R24.reuse ;  /* 0x0000000207067825 */ /* 0x100fe200078e0218 */
[C---:B------:R-:W-:Y:S02]  /*0cf0*/  LOP3.LUT R44, R0.reuse, 0x2, RZ, 0xfc, !PT ;  /* 0x00000002002c7812 */ /* 0x040fe400078efcff */
[----:B------:R-:W-:Y:S01]  /*0d00*/  LDGSTS.E.BYPASS.LTC128B.128 [R5], desc[UR22][R40.64] ;  /* 0x0000000028057fae */ /* 0x000fe2000b901d56 */
[----:B------:R-:W-:Y:S01]  /*0d10*/  IMAD.WIDE R8, R9, 0x2, R24 ;  /* 0x0000000209087825 */ /* 0x000fe200078e0218 */
[----:B------:R-:W-:-:S02]  /*0d20*/  LOP3.LUT R42, R0, 0x4, RZ, 0xfc, !PT ;  /* 0x00000004002a7812 */ /* 0x000fc400078efcff */
[----:B------:R-:W-:Y:S01]  /*0d30*/  LDGSTS.E.BYPASS.LTC128B.128 [R29], desc[UR22][R40.64] ;  /* 0x00000000281d7fae */ /* 0x000fe2000b901d56 */
[--C-:B------:R-:W-:Y:S01]  /*0d40*/  IMAD.WIDE R10, R11, 0x2, R24.reuse ;  /* 0x000000020b0a7825 */ /* 0x100fe200078e0218 */
[C---:B------:R-:W-:Y:S02]  /*0d50*/  LOP3.LUT R26, R0.reuse, 0x8, RZ, 0xfc, !PT ;  /* 0x00000008001a7812 */ /* 0x040fe400078efcff */
[----:B------:R-:W0:Y:S01]  /*0d60*/  LDGDEPBAR ;  /* 0x00000000000079af */ /* 0x000e220000000000 */
[--C-:B------:R-:W-:Y:S01]  /*0d70*/  IMAD.WIDE R14, R15, 0x2, R24.reuse ;  /* 0x000000020f0e7825 */ /* 0x100fe200078e0218 */
[----:B------:R-:W-:Y:S02]  /*0d80*/  LOP3.LUT R22, R0, 0xa, RZ, 0xfc, !PT ;  /* 0x0000000a00167812 */ /* 0x000fe400078efcff */
[----:B------:R-:W-:Y:S01]  /*0d90*/  LDGSTS.E.BYPASS.LTC128B.128 [R33+0x4000], desc[UR22][R46.64] ;  /* 0x040000002e217fae */ /* 0x000fe2000b901d56 */
[----:B------:R-:W-:Y:S01]  /*0da0*/  VIADD R27, R64, UR16 ;  /* 0x00000010401b7c36 */ /* 0x000fe20008000000 */
[----:B------:R-:W-:Y:S01]  /*0db0*/  LOP3.LUT R44, R44, 0x7, R57, 0x78, !PT ;  /* 0x000000072c2c7812 */ /* 0x000fe200078e7839 */
[----:B------:R-:W-:Y:S01]  /*0dc0*/  IMAD.WIDE R16, R17, 0x2, R24 ;  /* 0x0000000211107825 */ /* 0x000fe200078e0218 */
[----:B------:R-:W-:Y:S01]  /*0dd0*/  LDGSTS.E.BYPASS.LTC128B.128 [R31+0x4000], desc[UR22][R6.64] ;  /* 0x04000000061f7fae */ /* 0x000fe2000b901d56 */
[----:B------:R-:W-:-:S02]  /*0de0*/  LOP3.LUT R42, R42, 0x7, R57, 0x78, !PT ;  /* 0x000000072a2a7812 */ /* 0x000fc400078e7839 */
[--C-:B------:R-:W-:Y:S01]  /*0df0*/  IMAD.WIDE R18, R19, 0x2, R24.reuse ;  /* 0x0000000213127825 */ /* 0x100fe200078e0218 */
[----:B------:R-:W-:Y:S01]  /*0e00*/  LDGSTS.E.BYPASS.LTC128B.128 [R5+0x4000], desc[UR22][R8.64] ;  /* 0x0400000008057fae */ /* 0x000fe2000b901d56 */
[----:B------:R-:W-:Y:S02]  /*0e10*/  LOP3.LUT R26, R26, 0x7, R57, 0x78, !PT ;  /* 0x000000071a1a7812 */ /* 0x000fe400078e7839 */
[----:B------:R-:W-:Y:S01]  /*0e20*/  VIADD R23, R63, UR16 ;  /* 0x000000103f177c36 */ /* 0x000fe20008000000 */
[----:B------:R-:W-:Y:S01]  /*0e30*/  LDGSTS.E.BYPASS.LTC128B.128 [R29+0x4000], desc[UR22][R10.64] ;  /* 0x040000000a1d7fae */ /* 0x000fe2000b901d56 */
[----:B------:R-:W-:Y:S01]  /*0e40*/  IMAD.WIDE R24, R3, 0x2, R24 ;  /* 0x0000000203187825 */ /* 0x000fe200078e0218 */
[----:B------:R-:W-:Y:S02]  /*0e50*/  LOP3.LUT R22, R22, 0x7, R57, 0x78, !PT ;  /* 0x0000000716167812 */ /* 0x000fe400078e7839 */
[----:B------:R-:W-:Y:S01]  /*0e60*/  LDGSTS.E.BYPASS.LTC128B.128 [R27+0x4000], desc[UR22][R14.64] ;  /* 0x040000000e1b7fae */ /* 0x000fe2000b901d56 */
[----:B------:R-:W-:Y:S01]  /*0e70*/  VIADD R21, R62, UR16 ;  /* 0x000000103e157c36 */ /* 0x000fe20008000000 */
[----:B------:R-:W-:Y:S01]  /*0e80*/  IADD3 R52, P2, R18, 0x400, RZ ;  /* 0x0000040012347810 */ /* 0x000fe20007f5e0ff */
[----:B------:R-:W-:Y:S01]  /*0e90*/  VIADD R3, R61, UR16 ;  /* 0x000000103d037c36 */ /* 0x000fe20008000000 */
[----:B------:R-:W-:Y:S01]  /*0ea0*/  LDGSTS.E.BYPASS.LTC128B.128 [R23+0x4000], desc[UR22][R16.64] ;  /* 0x0400000010177fae */ /* 0x000fe2000b901d56 */
[----:B------:R-:W-:Y:S01]  /*0eb0*/  IMAD.SHL.U32 R58, R58, 0x8, RZ ;  /* 0x000000083a3a7824 */ /* 0x000fe200078e00ff */
[----:B------:R-:W-:Y:S01]  /*0ec0*/  IADD3 R50, P1, R16, 0x400, RZ ;  /* 0x0000040010327810 */ /* 0x000fe20007f3e0ff */
[----:B------:R-:W-:Y:S01]  /*0ed0*/  IMAD.SHL.U32 R44, R44, 0x8, RZ ;  /* 0x000000082c2c7824 */ /* 0x000fe200078e00ff */
[----:B------:R-:W-:Y:S01]  /*0ee0*/  LDGSTS.E.BYPASS.LTC128B.128 [R21+0x4000], desc[UR22][R18.64] ;  /* 0x0400000012157fae */ /* 0x000fe2000b901d56 */
[----:B------:R-:W-:Y:S01]  /*0ef0*/  IMAD.SHL.U32 R42, R42, 0x8, RZ ;  /* 0x000000082a2a7824 */ /* 0x000fe200078e00ff */
[----:B------:R-:W-:Y:S01]  /*0f00*/  IADD3 R54, P3, R24, 0x400, RZ ;  /* 0x0000040018367810 */ /* 0x000fe20007f7e0ff */
[----:B------:R-:W-:Y:S01]  /*0f10*/  IMAD.SHL.U32 R26, R26, 0x8, RZ ;  /* 0x000000081a1a7824 */ /* 0x000fe200078e00ff */
[----:B------:R-:W-:Y:S01]  /*0f20*/  LDGSTS.E.BYPASS.LTC128B.128 [R3+0x4000], desc[UR22][R24.64] ;  /* 0x0400000018037fae */ /* 0x000fe2000b901d56 */
[----:B------:R-:W-:-:S02]  /*0f30*/  IMAD.SHL.U32 R22, R22, 0x8, RZ ;  /* 0x0000000816167824 */ /* 0x000fc400078e00ff */
[----:B------:R-:W-:Y:S01]  /*0f40*/  IMAD.SHL.U32 R60, R60, 0x2, RZ ;  /* 0x000000023c3c7824 */ /* 0x000fe200078e00ff */
[----:B------:R-:W0:Y:S01]  /*0f50*/  LDGDEPBAR ;  /* 0x00000000000079af */ /* 0x000e220000000000 */
[----:B------:R-:W-:Y:S02]  /*0f60*/  IMAD.X R51, RZ, RZ, R19, P2 ;  /* 0x000000ffff337224 */ /* 0x000fe400010e0613 */
[----:B------:R-:W-:Y:S01]  /*0f70*/  IMAD.X R49, RZ, RZ, R17, P1 ;  /* 0x000000ffff317224 */ /* 0x000fe200008e0611 */
[----:B------:R-:W-:Y:S01]  /*0f80*/  BAR.SYNC.DEFER_BLOCKING 0x0 ;  /* 0x0000000000007b1d */ /* 0x000fe20000010000 */
[----:B------:R-:W-:Y:S02]  /*0f90*/  IMAD.X R53, RZ, RZ, R25, P3 ;  /* 0x000000ffff357224 */ /* 0x000fe400018e0619 */
[----:B------:R-:W-:Y:S02]  /*0fa0*/  IMAD.SHL.U32 R38, R38, 0x2, RZ ;  /* 0x0000000226267824 */ /* 0x000fe400078e00ff */
[----:B------:R-:W-:-:S02]  /*0fb0*/  IMAD.SHL.U32 R36, R36, 0x2, RZ ;  /* 0x0000000224247824 */ /* 0x000fc400078e00ff */
[----:B------:R-:W-:Y:S02]  /*0fc0*/  IMAD.SHL.U32 R34, R34, 0x2, RZ ;  /* 0x0000000222227824 */ /* 0x000fe400078e00ff */
[----:B------:R-:W-:Y:S02]  /*0fd0*/  IMAD.SHL.U32 R32, R32, 0x2, RZ ;  /* 0x0000000220207824 */ /* 0x000fe400078e00ff */
[----:B------:R-:W-:Y:S02]  /*0fe0*/  IMAD.SHL.U32 R30, R30, 0x2, RZ ;  /* 0x000000021e1e7824 */ /* 0x000fe400078e00ff */
[----:B------:R-:W-:Y:S02]  /*0ff0*/  IMAD.SHL.U32 R28, R28, 0x2, RZ ;  /* 0x000000021c1c7824 */ /* 0x000fe400078e00ff */
[----:B------:R-:W-:Y:S01]  /*1000*/  IMAD.SHL.U32 R2, R2, 0x2, RZ ;  /* 0x0000000202027824 */ /* 0x000fe200078e00ff */
[----:B------:R-:W-:Y:S01]  /*1010*/  @!PT LDS RZ, [RZ] ;  /* 0x00000000fffff984 */ /* 0x000fe20000000800 */
[----:B------:R-:W-:Y:S01]  /*1020*/  @!PT LDS RZ, [RZ] ;  /* 0x00000000fffff984 */ /* 0x000fe20000000800 */
[----:B------:R-:W-:Y:S01]  /*1030*/  @!PT LDS RZ, [RZ] ;  /* 0x00000000fffff984 */ /* 0x000fe20000000800 */
[----:B------:R-:W-:Y:S04]  /*1040*/  LDGSTS.E.BYPASS.LTC128B.128 [R33+0x1000], desc[UR22][R40.64+0x100] ;  /* 0x0100010028217fae */ /* 0x000fe8000b901d56 */
[----:B------:R-:W-:Y:S04]  /*1050*/  LDGSTS.E.BYPASS.LTC128B.128 [R31+0x1000], desc[UR22][R40.64+0x100] ;  /* 0x01000100281f7fae */ /* 0x000fe8000b901d56 */
[----:B------:R-:W-:Y:S04]  /*1060*/  LDGSTS.E.BYPASS.LTC128B.128 [R5+0x1000], desc[UR22][R40.64+0x100] ;  /* 0x0100010028057fae */ /* 0x000fe8000b901d56 */
[----:B------:R-:W-:Y:S04]  /*1070*/  LDGSTS.E.BYPASS.LTC128B.128 [R29+0x1000], desc[UR22][R40.64+0x100] ;  /* 0x01000100281d7fae */ /* 0x000fe8000b901d56 */
[----:B------:R-:W0:Y:S04]  /*1080*/  LDGDEPBAR ;  /* 0x00000000000079af */ /* 0x000e280000000000 */
[----:B------:R-:W-:Y:S04]  /*1090*/  LDGSTS.E.BYPASS.LTC128B.128 [R33+0x6000], desc[UR22][R46.64+0x100] ;  /* 0x060001002e217fae */ /* 0x000fe8000b901d56 */
[----:B------:R-:W-:Y:S04]  /*10a0*/  LDGSTS.E.BYPASS.LTC128B.128 [R31+0x6000], desc[UR22][R6.64+0x100] ;  /* 0x06000100061f7fae */ /* 0x000fe8000b901d56 */
[----:B------:R-:W-:Y:S04]  /*10b0*/  LDGSTS.E.BYPASS.LTC128B.128 [R5+0x6000], desc[UR22][R8.64+0x100] ;  /* 0x0600010008057fae */ /* 0x000fe8000b901d56 */
[----:B------:R-:W-:Y:S04]  /*10c0*/  LDGSTS.E.BYPASS.LTC128B.128 [R29+0x6000], desc[UR22][R10.64+0x100] ;  /* 0x060001000a1d7fae */ /* 0x000fe8000b901d56 */
[----:B------:R-:W-:Y:S04]  /*10d0*/  LDGSTS.E.BYPASS.LTC128B.128 [R27+0x6000], desc[UR22][R14.64+0x100] ;  /* 0x060001000e1b7fae */ /* 0x000fe8000b901d56 */
[----:B------:R-:W-:Y:S04]  /*10e0*/  LDGSTS.E.BYPASS.LTC128B.128 [R23+0x6000], desc[UR22][R16.64+0x100] ;  /* 0x0600010010177fae */ /* 0x000fe8000b901d56 */
[----:B------:R-:W-:Y:S04]  /*10f0*/  LDGSTS.E.BYPASS.LTC128B.128 [R21+0x6000], desc[UR22][R18.64+0x100] ;  /* 0x0600010012157fae */ /* 0x000fe8000b901d56 */
[----:B------:R-:W-:Y:S04]  /*1100*/  LDGSTS.E.BYPASS.LTC128B.128 [R3+0x6000], desc[UR22][R24.64+0x100] ;  /* 0x0600010018037fae */ /* 0x000fe8000b901d56 */
[----:B------:R-:W0:Y:S01]  /*1110*/  LDGDEPBAR ;  /* 0x00000000000079af */ /* 0x000e220000000000 */
[----:B------:R-:W-:Y:S06]  /*1120*/  BAR.SYNC.DEFER_BLOCKING 0x0 ;  /* 0x0000000000007b1d */ /* 0x000fec0000010000 */
        /* <DEDUP_REMOVED lines=24> */
[----:B------:R2:W-:Y:S04]  /*12b0*/  LDGSTS.E.BYPASS.LTC128B.128 [R29+0x3000], desc[UR22][R40.64+0x300] ;  /* 0x03000300281d7fae */ /* 0x0005e8000b901d56 */
[----:B------:R-:W0:Y:S04]  /*12c0*/  LDGDEPBAR ;  /* 0x00000000000079af */ /* 0x000e280000000000 */
[----:B------:R-:W-:Y:S04]  /*12d0*/  LDGSTS.E.BYPASS.LTC128B.128 [R33+0xa000], desc[UR22][R46.64+0x300] ;  /* 0x0a0003002e217fae */ /* 0x000fe8000b901d56 */
[----:B------:R-:W-:Y:S04]  /*12e0*/  LDGSTS.E.BYPASS.LTC128B.128 [R31+0xa000], desc[UR22][R6.64+0x300] ;  /* 0x0a000300061f7fae */ /* 0x000fe8000b901d56 */
[----:B------:R3:W-:Y:S04]  /*12f0*/  LDGSTS.E.BYPASS.LTC128B.128 [R5+0xa000], desc[UR22][R8.64+0x300] ;  /* 0x0a00030008057fae */ /* 0x0007e8000b901d56 */
[----:B------:R4:W-:Y:S04]  /*1300*/  LDGSTS.E.BYPASS.LTC128B.128 [R29+0xa000], desc[UR22][R10.64+0x300] ;  /* 0x0a0003000a1d7fae */ /* 0x0009e8000b901d56 */
[----:B------:R-:W-:Y:S01]  /*1310*/  LDGSTS.E.BYPASS.LTC128B.128 [R27+0xa000], desc[UR22][R14.64+0x300] ;  /* 0x0a0003000e1b7fae */ /* 0x000fe2000b901d56 */
[----:B--2---:R-:W-:-:S03]  /*1320*/  LOP3.LUT R40, R0, 0x6, RZ, 0xfc, !PT ;  /* 0x0000000600287812 */ /* 0x004fc600078efcff */
[----:B------:R-:W-:Y:S01]  /*1330*/  LDGSTS.E.BYPASS.LTC128B.128 [R23+0xa000], desc[UR22][R16.64+0x300] ;  /* 0x0a00030010177fae */ /* 0x000fe2000b901d56 */
[----:B------:R-:W-:-:S03]  /*1340*/  LOP3.LUT R40, R40, 0x7, R57, 0x78, !PT ;  /* 0x0000000728287812 */ /* 0x000fc600078e7839 */
[----:B------:R-:W-:Y:S04]  /*1350*/  LDGSTS.E.BYPASS.LTC128B.128 [R21+0xa000], desc[UR22][R18.64+0x300] ;  /* 0x0a00030012157fae */ /* 0x000fe8000b901d56 */
[----:B------:R2:W-:Y:S01]  /*1360*/  LDGSTS.E.BYPASS.LTC128B.128 [R3+0xa000], desc[UR22][R24.64+0x300] ;  /* 0x0a00030018037fae */ /* 0x0005e2000b901d56 */
[----:B------:R-:W-:-:S03]  /*1370*/  IMAD.SHL.U32 R40, R40, 0x8, RZ ;  /* 0x0000000828287824 */ /* 0x000fc600078e00ff */
[----:B------:R-:W0:Y:S01]  /*1380*/  LDGDEPBAR ;  /* 0x00000000000079af */ /* 0x000e220000000000 */
[----:B-1-3--:R-:W-:Y:S01]  /*1390*/  IMAD.SHL.U32 R5, R20, 0x80, RZ ;  /* 0x0000008014057824 */ /* 0x00afe200078e00ff */
[C---:B------:R-:W-:Y:S02]  /*13a0*/  LOP3.LUT R20, R0.reuse, 0xc, RZ, 0xfc, !PT ;  /* 0x0000000c00147812 */ /* 0x040fe400078efcff */
[----:B------:R-:W-:Y:S02]  /*13b0*/  LOP3.LUT R0, R0, 0xe, RZ, 0xfc, !PT ;  /* 0x0000000e00007812 */ /* 0x000fe400078efcff */
[----:B------:R-:W-:Y:S02]  /*13c0*/  LOP3.LUT R33, R5, R40, RZ, 0xfc, !PT ;  /* 0x0000002805217212 */ /* 0x000fe400078efcff */
[----:B------:R-:W-:Y:S02]  /*13d0*/  LOP3.LUT R20, R20, 0x7, R57, 0x78, !PT ;  /* 0x0000000714147812 */ /* 0x000fe400078e7839 */
[----:B------:R-:W-:Y:S01]  /*13e0*/  LOP3.LUT R0, R0, 0x7, R57, 0x78, !PT ;  /* 0x0000000700007812 */ /* 0x000fe200078e7839 */
[----:B------:R-:W-:Y:S01]  /*13f0*/  IMAD.SHL.U32 R33, R33, 0x2, RZ ;  /* 0x0000000221217824 */ /* 0x000fe200078e00ff */
[----:B------:R-:W-:Y:S01]  /*1400*/  IADD3 R40, P0, R46, 0x400, RZ ;  /* 0x000004002e287810 */ /* 0x000fe20007f1e0ff */
[----:B------:R-:W-:Y:S01]  /*1410*/  IMAD.SHL.U32 R20, R20, 0x8, RZ ;  /* 0x0000000814147824 */ /* 0x000fe200078e00ff */
[C---:B------:R-:W-:Y:S01]  /*1420*/  LOP3.LUT R58, R5.reuse, R58, RZ, 0xfc, !PT ;  /* 0x0000003a053a7212 */ /* 0x040fe200078efcff */
[----:B------:R-:W-:Y:S01]  /*1430*/  IMAD.SHL.U32 R0, R0, 0x8, RZ ;  /* 0x0000000800007824 */ /* 0x000fe200078e00ff */
[C---:B------:R-:W-:Y:S01]  /*1440*/  LOP3.LUT R37, R5.reuse, R44, RZ, 0xfc, !PT ;  /* 0x0000002c05257212 */ /* 0x040fe200078efcff */
[----:B------:R-:W-:Y:S01]  /*1450*/  IMAD.X R39, RZ, RZ, R47, P0 ;  /* 0x000000ffff277224 */ /* 0x000fe200000e062f */
[----:B------:R-:W-:Y:S01]  /*1460*/  IADD3 R48, P0, R14, 0x400, RZ ;  /* 0x000004000e307810 */ /* 0x000fe20007f1e0ff */
[----:B------:R-:W-:Y:S01]  /*1470*/  IMAD.SHL.U32 R58, R58, 0x2, RZ ;  /* 0x000000023a3a7824 */ /* 0x000fe200078e00ff */
[----:B------:R-:W-:Y:S01]  /*1480*/  LOP3.LUT R35, R5, R42, RZ, 0xfc, !PT ;  /* 0x0000002a05237212 */ /* 0x000fe200078efcff */
[----:B------:R-:W-:Y:S01]  /*1490*/  IMAD.SHL.U32 R37, R37, 0x2, RZ ;  /* 0x0000000225257824 */ /* 0x000fe200078e00ff */
[----:B------:R-:W-:-:S04]  /*14a0*/  DEPBAR.LE SB0, 0x6 ;  /* 0x000081800000791a */ /* 0x000fc80000000000 */
[----:B------:R-:W-:Y:S01]  /*14b0*/  BAR.SYNC.DEFER_BLOCKING 0x0 ;  /* 0x0000000000007b1d */ /* 0x000fe20000010000 */
[C---:B------:R-:W-:Y:S01]  /*14c0*/  LOP3.LUT R31, R5.reuse, R26, RZ, 0xfc, !PT ;  /* 0x0000001a051f7212 */ /* 0x040fe200078efcff */
[----:B------:R-:W-:Y:S01]  /*14d0*/  IMAD.X R47, RZ, RZ, R15, P0 ;  /* 0x000000ffff2f7224 */ /* 0x000fe200000e060f */
[----:B----4-:R-:W-:Y:S01]  /*14e0*/  LOP3.LUT R29, R5, R22, RZ, 0xfc, !PT ;  /* 0x00000016051d7212 */ /* 0x010fe200078efcff */
[----:B------:R-:W-:Y:S01]  /*14f0*/  IMAD.SHL.U32 R35, R35, 0x2, RZ ;  /* 0x0000000223237824 */ /* 0x000fe200078e00ff */
[----:B--2---:R-:W-:Y:S01]  /*1500*/  LOP3.LUT R3, R5, R20, RZ, 0xfc, !PT ;  /* 0x0000001405037212 */ /* 0x004fe200078efcff */
[----:B------:R-:W-:Y:S01]  /*1510*/  IMAD.SHL.U32 R31, R31, 0x2, RZ ;  /* 0x000000021f1f7824 */ /* 0x000fe200078e00ff */
[----:B------:R-:W-:Y:S01]  /*1520*/  LOP3.LUT R0, R5, R0, RZ, 0xfc, !PT ;  /* 0x0000000005007212 */ /* 0x000fe200078efcff */
[----:B------:R-:W-:Y:S01]  /*1530*/  IMAD.WIDE.U32 R4, R4, 0x10, R12 ;  /* 0x0000001004047825 */ /* 0x000fe200078e000c */
[----:B------:R-:W-:Y:S02]  /*1540*/  IADD3 R46, P3, R10, 0x400, RZ ;  /* 0x000004000a2e7810 */ /* 0x000fe40007f7e0ff */
[----:B------:R-:W-:Y:S01]  /*1550*/  IADD3 R44, P2, R8, 0x400, RZ ;  /* 0x00000400082c7810 */ /* 0x000fe20007f5e0ff */
[----:B------:R-:W-:Y:S01]  /*1560*/  IMAD.SHL.U32 R29, R29, 0x2, RZ ;  /* 0x000000021d1d7824 */ /* 0x000fe200078e00ff */
[----:B------:R-:W-:Y:S01]  /*1570*/  IADD3 R42, P1, R6, 0x400, RZ ;  /* 0x00000400062a7810 */ /* 0x000fe20007f3e0ff */
[----:B------:R-:W-:Y:S01]  /*1580*/  IMAD.X R45, RZ, RZ, R11, P3 ;  /* 0x000000ffff2d7224 */ /* 0x000fe200018e060b */
[----:B------:R-:W-:Y:S01]  /*1590*/  IADD3 R56, P0, R4, 0x400, RZ ;  /* 0x0000040004387810 */ /* 0x000fe20007f1e0ff */
[----:B------:R-:W-:Y:S01]  /*15a0*/  IMAD.X R43, RZ, RZ, R9, P2 ;  /* 0x000000ffff2b7224 */ /* 0x000fe200010e0609 */
[----:B------:R-:W-:Y:S01]  /*15b0*/  CS2R R8, SRZ ;  /* 0x0000000000087805 */ /* 0x000fe2000001ff00 */
[----:B------:R-:W-:Y:S01]  /*15c0*/  IMAD.X R41, RZ, RZ, R7, P1 ;  /* 0x000000ffff297224 */ /* 0x000fe200008e0607 */
[----:B------:R-:W-:Y:S01]  /*15d0*/  CS2R R6, SRZ ;  /* 0x0000000000067805 */ /* 0x000fe2000001ff00 */
[----:B------:R-:W-:Y:S01]  /*15e0*/  IMAD.X R55, RZ, RZ, R5, P0 ;  /* 0x000000ffff377224 */ /* 0x000fe200000e0605 */
[----:B------:R-:W-:-:S02]  /*15f0*/  CS2R R4, SRZ ;  /* 0x0000000000047805 */ /* 0x000fc4000001ff00 */
[----:B------:R-:W-:Y:S01]  /*1600*/  CS2R R10, SRZ ;  /* 0x00000000000a7805 */ /* 0x000fe2000001ff00 */
[----:B------:R-:W-:Y:S01]  /*1610*/  IMAD.SHL.U32 R3, R3, 0x2, RZ ;  /* 0x0000000203037824 */ /* 0x000fe200078e00ff */
[----:B------:R1:W2:Y:S01]  /*1620*/  LDSM.16.M88.4 R12, [R60+UR16] ;  /* 0x000000103c0c783b */ /* 0x0002a20008000200 */
[----:B------:R-:W-:-:S03]  /*1630*/  IMAD.SHL.U32 R0, R0, 0x2, RZ ;  /* 0x0000000200007824 */ /* 0x000fc600078e00ff */
[----:B------:R1:W3:Y:S01]  /*1640*/  LDSM.16.M88.4 R16, [R58+UR16+0x4000] ;  /* 0x004000103a10783b */ /* 0x0002e20008000200 */
[----:B------:R-:W-:-:S04]  /*1650*/  DEPBAR.LE SB1, 0x0 ;  /* 0x000090000000791a */ /* 0x000fc80000000000 */
.L_x_0:
[----:B------:R-:W-:-:S01]  /*1660*/  LDSM.16.M88.4 R20, [R38+UR4] ;  /* 0x000000042614783b */ /* 0x000fc20008000200 */
[----:B--23--:R-:W-:Y:S01]  /*1670*/  HMMA.16816.F32.BF16 R4, R12, R16, R4 ;  /* 0x000000100c04723c */ /* 0x00cfe20000041804 */
[----:B------:R-:W-:Y:S02]  /*1680*/  UIADD3 UR14, UR14, 0x80, URZ ;  /* 0x000000800e0e7890 */ /* 0x000fe4000fffe03f */
[----:B------:R-:W2:Y:S01]  /*1690*/  LDSM.16.M88.4 R24, [R37+UR5] ;  /* 0x000000052518783b */ /* 0x000ea20008000200 */
[----:B------:R-:W-:Y:S02]  /*16a0*/  UIADD3 UR13, UR13, 0x1, URZ ;  /* 0x000000010d0d7890 */ /* 0x000fe4000fffe03f */
[----:B------:R-:W-:Y:S01]  /*16b0*/  HMMA.16816.F32.BF16 R8, R12, R18, R8 ;  /* 0x000000120c08723c */ /* 0x000fe20000041808 */
[----:B------:R-:W-:Y:S01]  /*16c0*/  LDSM.16.M88.4 R12, [R36+UR4] ;  /* 0x00000004240c783b */ /* 0x000fe20008000200 */
[----:B------:R-:W-:Y:S02]  /*16d0*/  UISETP.GE.U32.AND UP1, UPT, UR14, 0xa00, UPT ;  /* 0x00000a000e00788c */ /* 0x000fe4000bf26070 */
[----:B------:R-:W-:Y:S01]  /*16e0*/  UIADD3 UR12, UR12, 0x1, URZ ;  /* 0x000000010c0c7890 */ /* 0x000fe2000fffe03f */
[----:B------:R-:W3:Y:S01]  /*16f0*/  LDSM.16.M88.4 R16, [R35+UR5] ;  /* 0x000000052310783b */ /* 0x000ee20008000200 */
[----:B------:R-:W-:Y:S02]  /*1700*/  UISETP.GE.AND UP0, UPT, UR13, 0x4, UPT ;  /* 0x000000040d00788c */ /* 0x000fe4000bf06270 */
[----:B------:R-:W-:Y:S01]  /*1710*/  PLOP3.LUT P0, PT, PT, PT, UP1, 0x80, 0x0 ;  /* 0x000000000000781c */ /* 0x000fe20003f0f018 */
[----:B------:R-:W-:Y:S02]  /*1720*/  UISETP.GE.U32.AND UP1, UPT, UR14, 0xb80, UPT ;  /* 0x00000b800e00788c */ /* 0x000fe4000bf26070 */
[----:B------:R-:W-:Y:S02]  /*1730*/  USEL UR13, UR13, URZ, !UP0 ;  /* 0x0000003f0d0d7287 */ /* 0x000fe4000c000000 */
[----:B------:R-:W-:Y:S02]  /*1740*/  UISETP.GE.AND UP0, UPT, UR12, 0x4, UPT ;  /* 0x000000040c00788c */ /* 0x000fe4000bf06270 */
[----:B------:R-:W-:Y:S02]  /*1750*/  ULEA UR21, UR13, UR16, 0xc ;  /* 0x000000100d157291 */ /* 0x000fe4000f8e603f */
[----:B------:R-:W-:Y:S04]  /*1760*/  USEL UR12, UR12, URZ, !UP0 ;  /* 0x0000003f0c0c7287 */ /* 0x000fe8000c000000 */
[----:B------:R-:W-:-:S01]  /*1770*/  VIADD R69, R66, UR21 ;  /* 0x0000001542457c36 */ /* 0x000fc20008000000 */
[----:B--2---:R-:W-:Y:S06]  /*1780*/  HMMA.16816.F32.BF16 R4, R20, R24, R4 ;  /* 0x000000181404723c */ /* 0x004fec0000041804 */
[----:B------:R-:W-:Y:S01]  /*1790*/  HMMA.16816.F32.BF16 R8, R20, R26, R8 ;  /* 0x0000001a1408723c */ /* 0x000fe20000041808 */
[----:B------:R-:W-:Y:S04]  /*17a0*/  LDSM.16.M88.4 R20, [R34+UR4] ;  /* 0x000000042214783b */ /* 0x000fe80008000200 */
[----:B------:R-:W2:Y:S11]  /*17b0*/  LDSM.16.M88.4 R24, [R33+UR5] ;  /* 0x000000052118783b */ /* 0x000eb60008000200 */
[----:B------:R-:W-:-:S02]  /*17c0*/  @!UPT UIADD3 URZ, URZ, URZ, URZ ;  /* 0x0000003f3f3ff290 */ /* 0x000fc4000fffe03f */
[----:B---3--:R-:W-:Y:S06]  /*17d0*/  HMMA.16816.F32.BF16 R4, R12, R16, R4 ;  /* 0x000000100c04723c */ /* 0x008fec0000041804 */
[----:B------:R-:W-:Y:S01]  /*17e0*/  HMMA.16816.F32.BF16 R8, R12, R18, R8 ;  /* 0x000000120c08723c */ /* 0x000fe20000041808 */
[----:B------:R-:W-:Y:S04]  /*17f0*/  LDSM.16.M88.4 R12, [R32+UR4] ;  /* 0x00000004200c783b */ /* 0x000fe80008000200 */
[----:B------:R-:W3:Y:S11]  /*1800*/  LDSM.16.M88.4 R16, [R31+UR5] ;  /* 0x000000051f10783b */ /* 0x000ef60008000200 */
[----:B------:R-:W-:-:S02]  /*1810*/  @!UPT UIADD3 URZ, URZ, URZ, URZ ;  /* 0x0000003f3f3ff290 */ /* 0x000fc4000fffe03f */
        /* <DEDUP_REMOVED lines=12> */
[----:B------:R-:W-:Y:S01]  /*18e0*/  LDSM.16.M88.4 R20, [R2+UR4] ;  /* 0x000000040214783b */ /* 0x000fe20008000200 */
[----:B------:R-:W-:Y:S03]  /*18f0*/  ULEA UR4, UR12, UR16, 0xc ;  /* 0x000000100c047291 */ /* 0x000fe6000f8e603f */
[----:B------:R-:W2:Y:S01]  /*1900*/  LDSM.16.M88.4 R24, [R0+UR5] ;  /* 0x000000050018783b */ /* 0x000ea20008000200 */
[----:B------:R-:W-:Y:S01]  /*1910*/  ULEA UR5, UR12, UR15, 0xd ;  /* 0x0000000f0c057291 */ /* 0x000fe2000f8e683f */
[----:B------:R-:W-:-:S11]  /*1920*/  BAR.SYNC.DEFER_BLOCKING 0x0 ;  /* 0x0000000000007b1d */ /* 0x000fd60000010000 */
[----:B---3--:R-:W-:Y:S06]  /*1930*/  HMMA.16816.F32.BF16 R4, R12, R16, R4 ;  /* 0x000000100c04723c */ /* 0x008fec0000041804 */
[----:B------:R-:W-:Y:S11]  /*1940*/  HMMA.16816.F32.BF16 R8, R12, R18, R8 ;  /* 0x000000120c08723c */ /* 0x000ff60000041808 */
[----:B------:R-:W-:Y:S07]  /*1950*/  @!UPT UIADD3 URZ, URZ, URZ, URZ ;  /* 0x0000003f3f3ff290 */ /* 0x000fee000fffe03f */
[----:B--2---:R-:W-:Y:S05]  /*1960*/  HMMA.16816.F32.BF16 R4, R20, R24, R4 ;  /* 0x000000181404723c */ /* 0x004fea0000041804 */
[----:B------:R-:W-:Y:S01]  /*1970*/  IADD3 R12, P1, R56, UR10, RZ ;  /* 0x0000000a380c7c10 */ /* 0x000fe2000ff3e0ff */
[----:B------:R-:W-:Y:S01]  /*1980*/  VIADD R18, R68, UR21 ;  /* 0x0000001544127c36 */ /* 0x000fe20008000000 */
[----:B------:R-:W-:Y:S01]  /*1990*/  IADD3 R24, P2, R42, UR10, RZ ;  /* 0x0000000a2a187c10 */ /* 0x000fe2000ff5e0ff */
[----:B------:R-:W-:-:S01]  /*19a0*/  VIADD R17, R67, UR21 ;  /* 0x0000001543117c36 */ /* 0x000fc20008000000 */
[----:B------:R-:W-:Y:S05]  /*19b0*/  HMMA.16816.F32.BF16 R8, R20, R26, R8 ;  /* 0x0000001a1408723c */ /* 0x000fea0000041808 */
[----:B------:R-:W-:Y:S01]  /*19c0*/  IADD3.X R13, R55, UR9, RZ, P1, !PT ;  /* 0x00000009370d7c10 */ /* 0x000fe20008ffe4ff */
[C---:B------:R-:W-:Y:S01]  /*19d0*/  VIADD R25, R65.reuse, UR21 ;  /* 0x0000001541197c36 */ /* 0x040fe20008000000 */
[----:B------:R-:W-:Y:S01]  /*19e0*/  IADD3 R14, P1, R40, UR10, RZ ;  /* 0x0000000a280e7c10 */ /* 0x000fe2000ff3e0ff */
[----:B------:R-:W-:Y:S02]  /*19f0*/  ULEA UR21, UR13, UR15, 0xd ;  /* 0x0000000f0d157291 */ /* 0x000fe4000f8e683f */
[----:B------:R-:W-:Y:S01]  /*1a00*/  @!PT LDS RZ, [RZ] ;  /* 0x00000000fffff984 */ /* 0x000fe20000000800 */
[----:B------:R-:W-:Y:S01]  /*1a10*/  @!PT LDS RZ, [RZ] ;  /* 0x00000000fffff984 */ /* 0x000fe20000000800 */
[----:B------:R-:W-:Y:S01]  /*1a20*/  @!PT LDS RZ, [RZ] ;  /* 0x00000000fffff984 */ /* 0x000fe20000000800 */
[----:B------:R2:W-:Y:S01]  /*1a30*/  LDGSTS.E.BYPASS.LTC128B.128 [R18], desc[UR22][R12.64], !P0 ;  /* 0x000000000c127fae */ /* 0x0005e2000c101d56 */
[----:B------:R-:W-:Y:S02]  /*1a40*/  IADD3.X R15, R39, UR9, RZ, P1, !PT ;  /* 0x00000009270f7c10 */ /* 0x000fe40008ffe4ff */
[----:B------:R-:W-:Y:S01]  /*1a50*/  IADD3 R16, P1, R44, UR10, RZ ;  /* 0x0000000a2c107c10 */ /* 0x000fe2000ff3e0ff */
[----:B------:R3:W-:Y:S01]  /*1a60*/  LDGSTS.E.BYPASS.LTC128B.128 [R17], desc[UR22][R12.64], !P0 ;  /* 0x000000000c117fae */ /* 0x0007e2000c101d56 */
[----:B------:R-:W-:Y:S03]  /*1a70*/  VIADD R19, R68, UR21 ;  /* 0x0000001544137c36 */ /* 0x000fe60008000000 */
[----:B------:R4:W-:Y:S04]  /*1a80*/  LDGSTS.E.BYPASS.LTC128B.128 [R69], desc[UR22][R12.64], !P0 ;  /* 0x000000000c457fae */ /* 0x0009e8000c101d56 */
[----:B-1----:R1:W-:Y:S04]  /*1a90*/  LDGSTS.E.BYPASS.LTC128B.128 [R25], desc[UR22][R12.64], !P0 ;  /* 0x000000000c197fae */ /* 0x0023e8000c101d56 */
[----:B------:R-:W0:Y:S04]  /*1aa0*/  LDGDEPBAR ;  /* 0x00000000000079af */ /* 0x000e280000000000 */
[----:B------:R5:W-:Y:S01]  /*1ab0*/  LDGSTS.E.BYPASS.LTC128B.128 [R19], desc[UR22][R14.64], !P0 ;  /* 0x000000000e137fae */ /* 0x000be2000c101d56 */
[----:B--2---:R-:W-:Y:S01]  /*1ac0*/  VIADD R18, R65, UR21 ;  /* 0x0000001541127c36 */ /* 0x004fe20008000000 */
[----:B---3--:R-:W-:Y:S01]  /*1ad0*/  IADD3.X R17, R43, UR9, RZ, P1, !PT ;  /* 0x000000092b117c10 */ /* 0x008fe20008ffe4ff */
[----:B----4-:R-:W-:Y:S01]  /*1ae0*/  VIADD R69, R67, UR21 ;  /* 0x0000001543457c36 */ /* 0x010fe20008000000 */
[----:B-1----:R-:W-:Y:S05]  /*1af0*/  IADD3.X R25, R41, UR9, RZ, P2, !PT ;  /* 0x0000000929197c10 */ /* 0x002fea00097fe4ff */
[----:B------:R1:W-:Y:S01]  /*1b00*/  LDGSTS.E.BYPASS.LTC128B.128 [R69], desc[UR22][R24.64], !P0 ;  /* 0x0000000018457fae */ /* 0x0003e2000c101d56 */
[----:B-----5:R-:W-:Y:S04]  /*1b10*/  IADD3 R14, P2, R46, UR10, RZ ;  /* 0x0000000a2e0e7c10 */ /* 0x020fe8000ff5e0ff */
[----:B------:R-:W-:Y:S01]  /*1b20*/  IADD3.X R15, R45, UR9, RZ, P2, !PT ;  /* 0x000000092d0f7c10 */ /* 0x000fe200097fe4ff */
[----:B-1----:R-:W-:Y:S01]  /*1b30*/  VIADD R69, R66, UR21 ;  /* 0x0000001542457c36 */ /* 0x002fe20008000000 */
[----:B------:R-:W-:Y:S04]  /*1b40*/  IADD3 R24, P1, R48, UR10, RZ ;  /* 0x0000000a30187c10 */ /* 0x000fe8000ff3e0ff */
[----:B------:R1:W-:Y:S01]  /*1b50*/  LDGSTS.E.BYPASS.LTC128B.128 [R69], desc[UR22][R16.64], !P0 ;  /* 0x0000000010457fae */ /* 0x0003e2000c101d56 */
[----:B------:R-:W-:Y:S03]  /*1b60*/  IADD3.X R25, R47, UR9, RZ, P1, !PT ;  /* 0x000000092f197c10 */ /* 0x000fe60008ffe4ff */
[----:B------:R2:W-:Y:S01]  /*1b70*/  LDGSTS.E.BYPASS.LTC128B.128 [R18], desc[UR22][R14.64], !P0 ;  /* 0x000000000e127fae */ /* 0x0005e2000c101d56 */
[----:B-1----:R-:W-:Y:S01]  /*1b80*/  VIADD R69, R64, UR21 ;  /* 0x0000001540457c36 */ /* 0x002fe20008000000 */
[----:B------:R-:W-:Y:S02]  /*1b90*/  IADD3 R16, P3, R50, UR10, RZ ;  /* 0x0000000a32107c10 */ /* 0x000fe4000ff7e0ff */
[----:B--2---:R-:W-:Y:S02]  /*1ba0*/  IADD3 R18, P2, R52, UR10, RZ ;  /* 0x0000000a34127c10 */ /* 0x004fe4000ff5e0ff */
[----:B------:R1:W-:Y:S01]  /*1bb0*/  LDGSTS.E.BYPASS.LTC128B.128 [R69], desc[UR22][R24.64], !P0 ;  /* 0x0000000018457fae */ /* 0x0003e2000c101d56 */
[----:B------:R-:W-:Y:S02]  /*1bc0*/  IADD3.X R17, R49, UR9, RZ, P3, !PT ;  /* 0x0000000931117c10 */ /* 0x000fe40009ffe4ff */
[----:B------:R-:W-:Y:S01]  /*1bd0*/  IADD3 R14, P1, R54, UR10, RZ ;  /* 0x0000000a360e7c10 */ /* 0x000fe2000ff3e0ff */
[----:B------:R-:W-:Y:S01]  /*1be0*/  UIADD3 UR10, UP0, UR10, 0x100, URZ ;  /* 0x000001000a0a7890 */ /* 0x000fe2000ff1e03f */
[----:B------:R-:W-:Y:S02]  /*1bf0*/  IADD3.X R19, R51, UR9, RZ, P2, !PT ;  /* 0x0000000933137c10 */ /* 0x000fe400097fe4ff */
[----:B------:R-:W-:Y:S01]  /*1c00*/  IADD3.X R15, R53, UR9, RZ, P1, !PT ;  /* 0x00000009350f7c10 */ /* 0x000fe20008ffe4ff */
[----:B------:R-:W-:Y:S01]  /*1c10*/  UIADD3.X UR9, URZ, UR9, URZ, UP0, !UPT ;  /* 0x000000093f097290 */ /* 0x000fe200087fe43f */
[----:B-1----:R-:W-:Y:S05]  /*1c20*/  VIADD R69, R63, UR21 ;  /* 0x000000153f457c36 */ /* 0x002fea0008000000 */
[----:B------:R1:W-:Y:S02]  /*1c30*/  LDGSTS.E.BYPASS.LTC128B.128 [R69], desc[UR22][R16.64], !P0 ;  /* 0x0000000010457fae */ /* 0x0003e4000c101d56 */
[----:B-1----:R-:W-:Y:S02]  /*1c40*/  VIADD R17, R62, UR21 ;  /* 0x000000153e117c36 */ /* 0x002fe40008000000 */
[----:B------:R-:W-:Y:S03]  /*1c50*/  VIADD R69, R61, UR21 ;  /* 0x000000153d457c36 */ /* 0x000fe60008000000 */
[----:B------:R-:W-:Y:S04]  /*1c60*/  LDGSTS.E.BYPASS.LTC128B.128 [R17], desc[UR22][R18.64], !P0 ;  /* 0x0000000012117fae */ /* 0x000fe8000c101d56 */
[----:B------:R1:W-:Y:S01]  /*1c70*/  LDGSTS.E.BYPASS.LTC128B.128 [R69], desc[UR22][R14.64], !P0 ;  /* 0x000000000e457fae */ /* 0x0003e2000c101d56 */
[----:B------:R-:W-:Y:S03]  /*1c80*/  PLOP3.LUT P0, PT, PT, PT, UP1, 0x80, 0x0 ;  /* 0x000000000000781c */ /* 0x000fe60003f0f018 */
[----:B------:R-:W0:Y:S01]  /*1c90*/  LDGDEPBAR ;  /* 0x00000000000079af */ /* 0x000e220000000000 */
[----:B------:R-:W-:Y:S04]  /*1ca0*/  DEPBAR.LE SB0, 0x6 ;  /* 0x000081800000791a */ /* 0x000fe80000000000 */
[----:B------:R-:W-:Y:S06]  /*1cb0*/  BAR.SYNC.DEFER_BLOCKING 0x0 ;  /* 0x0000000000007b1d */ /* 0x000fec0000010000 */
[----:B-1----:R2:W3:Y:S04]  /*1cc0*/  LDSM.16.M88.4 R12, [R60+UR4] ;  /* 0x000000043c0c783b */ /* 0x0024e80008000200 */
[----:B------:R2:W3:Y:S01]  /*1cd0*/  LDSM.16.M88.4 R16, [R58+UR5] ;  /* 0x000000053a10783b */ /* 0x0004e20008000200 */
[----:B------:R-:W-:Y:S08]  /*1ce0*/  @!P0 BRA `(.L_x_0) ;  /* 0xfffffff8005c8947 */ /* 0x000ff0000383ffff */
[----:B------:R-:W-:Y:S01]  /*1cf0*/  IABS R0, UR11 ;  /* 0x0000000b00007c13 */ /* 0x000fe20008000000 */
[----:B------:R-:W-:Y:S01]  /*1d00*/  UISETP.GE.AND UP1, UPT, UR11, URZ, UPT ;  /* 0x0000003f0b00728c */ /* 0x000fe2000bf26270 */
[----:B------:R-:W-:-:S04]  /*1d10*/  DEPBAR.LE SB0, 0x0 ;  /* 0x000080000000791a */ /* 0x000fc80000000000 */
[----:B------:R-:W-:Y:S01]  /*1d20*/  R2UR UR4, R0 ;  /* 0x00000000000472ca */ /* 0x000fe200000e0000 */
[----:B---3--:R-:W1:Y:S01]  /*1d30*/  LDC.64 R14, c[0x0][0x220] ;  /* 0x00008800ff0e7b82 */ /* 0x008e620000000a00 */
[C---:B------:R-:W-:Y:S02]  /*1d40*/  LOP3.LUT R2, R57.reuse, 0x1f, RZ, 0xc0, !PT ;  /* 0x0000001f39027812 */ /* 0x040fe400078ec0ff */
[C---:B------:R-:W-:Y:S01]  /*1d50*/  LOP3.LUT R3, R57.reuse, 0x3, RZ, 0xc0, !PT ;  /* 0x0000000339037812 */ /* 0x040fe200078ec0ff */
[----:B------:R-:W-:Y:S01]  /*1d60*/  IMAD.SHL.U32 R57, R57, 0x8, RZ ;  /* 0x0000000839397824 */ /* 0x000fe200078e00ff */
[----:B------:R-:W-:Y:S02]  /*1d70*/  LOP3.LUT R0, R59, 0x8, RZ, 0xc0, !PT ;  /* 0x000000083b007812 */ /* 0x000fe400078ec0ff */
[----:B------:R-:W-:Y:S02]  /*1d80*/  SHF.R.U32.HI R2, RZ, 0x2, R2 ;  /* 0x00000002ff027819 */ /* 0x000fe40000011602 */
[----:B------:R-:W-:Y:S01]  /*1d90*/  F2FP.BF16.F32.PACK_AB R4, R5, R4 ;  /* 0x000000040504723e */ /* 0x000fe200000010ff */
[----:B------:R-:W-:Y:S01]  /*1da0*/  IMAD R13, R3, 0x2, R0 ;  /* 0x00000002030d7824 */ /* 0x000fe200078e0200 */
[----:B------:R-:W-:Y:S01]  /*1db0*/  F2FP.BF16.F32.PACK_AB R6, R7, R6 ;  /* 0x000000060706723e */ /* 0x000fe200000010ff */
[----:B------:R-:W-:Y:S01]  /*1dc0*/  UIMAD.WIDE.U32 UR12, UR19, UR4, URZ ;  /* 0x00000004130c72a5 */ /* 0x000fe2000f8e003f */
[----:B------:R-:W-:Y:S01]  /*1dd0*/  F2FP.BF16.F32.PACK_AB R8, R9, R8 ;  /* 0x000000080908723e */ /* 0x000fe200000010ff */
[----:B------:R-:W-:Y:S01]  /*1de0*/  IMAD R13, R2, 0x28, R13 ;  /* 0x00000028020d7824 */ /* 0x000fe200078e020d */
[----:B------:R-:W-:-:S02]  /*1df0*/  F2FP.BF16.F32.PACK_AB R10, R11, R10 ;  /* 0x0000000a0b0a723e */ /* 0x000fc400000010ff */
[----:B------:R-:W-:Y:S02]  /*1e00*/  LOP3.LUT R2, R2, 0x8, R59, 0xf8, !PT ;  /* 0x0000000802027812 */ /* 0x000fe400078ef83b */
[----:B------:R-:W-:Y:S01]  /*1e10*/  UMOV UR5, UR13 ;  /* 0x0000000d00057c82 */ /* 0x000fe20008000000 */
[----:B------:R-:W-:Y:S01]  /*1e20*/  LEA R13, R13, UR16, 0x1 ;  /* 0x000000100d0d7c11 */ /* 0x000fe2000f8e08ff */
[----:B------:R-:W-:Y:S01]  /*1e30*/  UIMAD UR4, UR5, UR7, UR4 ;  /* 0x00000007050472a4 */ /* 0x000fe2000f8e0204 */
[----:B------:R-:W-:Y:S01]  /*1e40*/  BAR.SYNC.DEFER_BLOCKING 0x0 ;  /* 0x0000000000007b1d */ /* 0x000fe20000010000 */
[----:B------:R-:W-:Y:S02]  /*1e50*/  LOP3.LUT R59, R59, 0xf, RZ, 0xc0, !PT ;  /* 0x0000000f3b3b7812 */ /* 0x000fe400078ec0ff */
[----:B------:R-:W-:-:S11]  /*1e60*/  UISETP.GT.U32.AND UP0, UPT, UR8, UR4, UPT ;  /* 0x000000040800728c */ /* 0x000fd6000bf04070 */
[----:B------:R-:W-:-:S04]  /*1e70*/  @!UP0 UIADD3 UR4, UR4, -UR8, URZ ;  /* 0x8000000804048290 */ /* 0x000fc8000fffe03f */
[----:B------:R-:W-:Y:S01]  /*1e80*/  UISETP.GT.U32.AND UP0, UPT, UR8, UR4, UPT ;  /* 0x000000040800728c */ /* 0x000fe2000bf04070 */
[----:B------:R3:W-:Y:S04]  /*1e90*/  STS [R13], R4 ;  /* 0x000000040d007388 */ /* 0x0007e80000000800 */
[----:B------:R4:W-:Y:S06]  /*1ea0*/  STS [R13+0x280], R6 ;  /* 0x000280060d007388 */ /* 0x0009ec0000000800 */
[----:B------:R-:W-:-:S02]  /*1eb0*/  @!UP0 UIADD3 UR4, UR4, -UR8, URZ ;  /* 0x8000000804048290 */ /* 0x000fc4000fffe03f */
[----:B------:R-:W-:Y:S01]  /*1ec0*/  UISETP.NE.AND UP0, UPT, UR18, URZ, UPT ;  /* 0x0000003f1200728c */ /* 0x000fe2000bf05270 */
[----:B------:R4:W-:Y:S01]  /*1ed0*/  STS [R13+0x20], R8 ;  /* 0x000020080d007388 */ /* 0x0009e20000000800 */
[----:B------:R-:W-:-:S03]  /*1ee0*/  @!UP1 UIADD3 UR4, -UR4, URZ, URZ ;  /* 0x0000003f04049290 */ /* 0x000fc6000fffe13f */
[----:B------:R4:W-:Y:S01]  /*1ef0*/  STS [R13+0x2a0], R10 ;  /* 0x0002a00a0d007388 */ /* 0x0009e20000000800 */
[----:B------:R-:W-:-:S04]  /*1f00*/  USEL UR4, UR17, UR4, !UP0 ;  /* 0x0000000411047287 */ /* 0x000fc8000c000000 */
[----:B------:R-:W-:-:S06]  /*1f10*/  ULEA UR4, UR20, UR4, 0x3 ;  /* 0x0000000414047291 */ /* 0x000fcc000f8e183f */
[----:B------:R-:W-:Y:S02]  /*1f20*/  IMAD.U32 R0, RZ, RZ, UR4 ;  /* 0x00000004ff007e24 */ /* 0x000fe4000f8e00ff */
[----:B---3--:R-:W-:Y:S02]  /*1f30*/  IMAD.U32 R4, RZ, RZ, UR6 ;  /* 0x00000006ff047e24 */ /* 0x008fe4000f8e00ff */
[----:B------:R-:W-:-:S03]  /*1f40*/  IMAD R0, R0, 0x10, R59 ;  /* 0x0000001000007824 */ /* 0x000fc600078e023b */
[----:B------:R-:W-:Y:S01]  /*1f50*/  LOP3.LUT R57, R4, 0x18, R57, 0xf8, !PT ;  /* 0x0000001804397812 */ /* 0x000fe200078ef839 */
[----:B------:R-:W-:Y:S01]  /*1f60*/  BAR.SYNC.DEFER_BLOCKING 0x0 ;  /* 0x0000000000007b1d */ /* 0x000fe20000010000 */
[----:B------:R-:W-:Y:S01]  /*1f70*/  ISETP.GE.AND P0, PT, R0, 0x1, PT ;  /* 0x000000010000780c */ /* 0x000fe20003f06270 */
[----:B------:R-:W-:Y:S02]  /*1f80*/  IMAD R0, R2, 0x5, R3 ;  /* 0x0000000502007824 */ /* 0x000fe400078e0203 */
[C---:B-1----:R-:W-:Y:S01]  /*1f90*/  IMAD.WIDE R14, R57.reuse, 0x2, R14 ;  /* 0x00000002390e7825 */ /* 0x042fe200078e020e */
[----:B------:R-:W-:-:S03]  /*1fa0*/  ISETP.LT.AND P0, PT, R57, 0x4800, !P0 ;  /* 0x000048003900780c */ /* 0x000fc60004701270 */
[----:B------:R-:W-:-:S05]  /*1fb0*/  IMAD.SHL.U32 R0, R0, 0x8, RZ ;  /* 0x0000000800007824 */ /* 0x000fca00078e00ff */
[----:B------:R-:W-:-:S05]  /*1fc0*/  LEA R0, R0, UR16, 0x1 ;  /* 0x0000001000007c11 */ /* 0x000fca000f8e08ff */
[----:B----4-:R-:W-:Y:S05]  /*1fd0*/  @!P0 EXIT ;  /* 0x000000000000894d */ /* 0x010fea0003800000 */
[----:B------:R-:W1:Y:S04]  /*1fe0*/  LDS.128 R4, [R0] ;  /* 0x0000000000047984 */ /* 0x000e680000000c00 */
[----:B-1----:R-:W-:Y:S01]  /*1ff0*/  STG.E.128 desc[UR22][R14.64], R4 ;  /* 0x000000040e007986 */ /* 0x002fe2000c101d16 */
[----:B------:R-:W-:Y:S05]  /*2000*/  EXIT ;  /* 0x000000000000794d */ /* 0x000fea0003800000 */
.L_x_1:
[----:B------:R-:W-:-:S00]  /*2010*/  BRA `(.L_x_1) ;  /* 0xfffffffc00fc7947 */ /* 0x000fc0000383ffff */
[----:B------:R-:W-:-:S00]  /*2020*/  NOP ;  /* 0x0000000000007918 */ /* 0x000fc00000000000 */
        /* <DEDUP_REMOVED lines=13> */
.L_x_2:


//--------------------- .nv.shared.triton_mm      --------------------------
	.section	.nv.shared.triton_mm,"aw",@nobits
	.sectionflags	@""
	.align	16
	.zero		1024


//--------------------- .nv.constant0.triton_mm   --------------------------
	.section	.nv.constant0.triton_mm,"a",@progbits
	.sectionflags	@""
	.align	4
.nv.constant0.triton_mm:
	.zero		552
